// auto-generated by cutlass_sweep.gemm — config: {"arch": "sm_100", "cluster_m": 4, "cluster_n": 4, "dtype": "e5m2", "dtype_b": "e5m2", "layout": "nt", "stages": 0, "tile_k": 128, "tile_m": 64, "tile_n": 64}
#include "cutlass/cutlass.h"
#include "cutlass/gemm/collective/collective_builder.hpp"
#include "cutlass/gemm/device/gemm_universal_adapter.h"
#include "cutlass/gemm/kernel/gemm_universal.hpp"
#include "cutlass/epilogue/collective/collective_builder.hpp"

using ElemA = cutlass::float_e5m2_t;
using ElemB = cutlass::float_e5m2_t;
using ElemCD = cutlass::float_e5m2_t;
using Acc  = float;
using TileShape    = cute::Shape<cute::_64, cute::_64, cute::_128>;
using ClusterShape = cute::Shape<cute::_4, cute::_4, cute::_1>;

using CollectiveEpilogue = typename cutlass::epilogue::collective::CollectiveBuilder<
    cutlass::arch::Sm100, cutlass::arch::OpClassTensorOp,
    TileShape, ClusterShape,
    cutlass::epilogue::collective::EpilogueTileAuto,
    Acc, Acc,
    ElemCD, cutlass::layout::RowMajor, 128 / cutlass::sizeof_bits<ElemCD>::value,
    ElemCD, cutlass::layout::RowMajor, 128 / cutlass::sizeof_bits<ElemCD>::value,
    cutlass::epilogue::collective::EpilogueScheduleAuto
  >::CollectiveOp;

using CollectiveMainloop = typename cutlass::gemm::collective::CollectiveBuilder<
    cutlass::arch::Sm100, cutlass::arch::OpClassTensorOp,
    ElemA, cutlass::layout::RowMajor, 128 / cutlass::sizeof_bits<ElemA>::value,
    ElemB, cutlass::layout::ColumnMajor, 128 / cutlass::sizeof_bits<ElemB>::value,
    Acc,
    TileShape, ClusterShape,
    cutlass::gemm::collective::StageCountAutoCarveout<static_cast<int>(sizeof(typename CollectiveEpilogue::SharedStorage))>,
    cutlass::gemm::collective::KernelScheduleAuto
  >::CollectiveOp;

using GemmKernel = cutlass::gemm::kernel::GemmUniversal<
    cute::Shape<int,int,int,int>,
    CollectiveMainloop,
    CollectiveEpilogue
>;
using Gemm = cutlass::gemm::device::GemmUniversalAdapter<GemmKernel>;

// Force the device kernel symbol into the cubin without needing a host main.
auto* _anchor = &cutlass::device_kernel<GemmKernel>;


// ===== COMPILED SASS (sm_100a) =====

	.target	sm_100a

	.elftype	@"ET_EXEC"


//--------------------- .note.nv.tkinfo           --------------------------
	.section	.note.nv.tkinfo,"",@"SHT_NOTE"
	.sectionflags	@"SHF_NOTE_NV_TKINFO"
	.tkinfo
        /*0018*/ 	.word	0x00000002
        /*0030*/ 	.string	""
        /*0030*/ 	.string	"ptxas"
        /*0030*/ 	.string	"Cuda compilation tools, release 13.0, V13.0.88"
        /*0030*/ 	.string	"Build cuda_13.0.r13.0/compiler.36424714_0"
        /*0030*/ 	.string	"-arch sm_100a -m 64 "



//--------------------- .note.nv.cuinfo           --------------------------
	.section	.note.nv.cuinfo,"",@"SHT_NOTE"
	.sectionflags	@"SHF_NOTE_NV_CUINFO"
        /*0018*/ 	.short	0x0002
        /*001a*/ 	.short	0x0064
        /*001c*/ 	.short	0x0082
	.zero		2


//--------------------- .nv.info                  --------------------------
	.section	.nv.info,"",@"SHT_CUDA_INFO"
	.align	4


	//----- nvinfo : EIATTR_REGCOUNT
	.align		4
        /*0000*/ 	.byte	0x04, 0x2f
        /*0002*/ 	.short	(.L_19 - .L_18)
	.align		4
.L_18:
        /*0004*/ 	.word	index@(_ZN7cutlass13device_kernelINS_4gemm6kernel13GemmUniversalIN4cute5tupleIJiiiiEEENS1_10collective13CollectiveMmaINS1_35MainloopSm100TmaUmmaWarpSpecializedILi13ELi2ELi4ENS5_IJNS4_1CILi4EEESB_NSA_ILi1EEEEEEEENS5_IJNSA_ILi64EEESF_NSA_ILi128EEEEEENS_12float_e5m2_tENS5_IJlSC_lEEESI_SJ_NS4_8TiledMMAINS4_8MMA_AtomIJNS4_10MMA_TraitsINS4_19SM100_MMA_F8F6F4_SSEJSI_SI_fSF_SF_NS4_17integral_constantINS4_4UMMA5MajorELSQ_0EEESR_NSO_INSP_7ScaleInELSS_0EEEST_EEEEEENS4_6LayoutINS5_IJSC_SC_SC_EEENS5_IJNSA_ILi0EEESY_SY_EEEEENS5_IJNS4_10UnderscoreES11_S11_EEEEENS4_23SM90_TMA_LOAD_MULTICASTENS4_14ComposedLayoutINS4_7SwizzleILi3ELi4ELi3EEENS4_18smem_ptr_flag_bitsILi8EEENSW_INS5_IJNSA_ILi8EEESG_EEENS5_IJSG_SC_EEEEEEEvNS4_8identityES14_S1E_vS1F_EENS_8epilogue10collective18CollectiveEpilogueINS1H_23Sm100TmaWarpSpecializedILi1ELi1ELi32ELb0ELb0EEEJSH_NS5_IJNSW_ISF_SC_EES1M_EEESI_SJ_SI_SJ_NS1H_6fusion15FusionCallbacksIS1L_NS1O_17LinearCombinationISI_fSI_fLNS_15FloatRoundStyleE2EEESH_S1N_JEEENS4_5SM1004TMEM4LOAD26SM100_TMEM_LOAD_16dp32b32xENS4_13SM90_TMA_LOADENS15_INS16_ILi2ELi4ELi3EEES19_NSW_INS5_IJS1A_SF_EEENS5_IJSF_SC_EEEEEEENS4_39AutoVectorizingCopyWithAssumedAlignmentILi128EEENS4_14SM90_TMA_STOREES23_S25_S25_EEEvvEEEEvNT_6ParamsE)
        /*0008*/ 	.word	0x00000059


	//----- nvinfo : EIATTR_FRAME_SIZE
	.align		4
.L_19:
        /*000c*/ 	.byte	0x04, 0x11
        /*000e*/ 	.short	(.L_21 - .L_20)
	.align		4
.L_20:
        /*0010*/ 	.word	index@($__internal_2_$__cuda_sm10x_tcgen05_guardrail_trap_unallocated_columns_being_dealloced)
        /*0014*/ 	.word	0x00000000


	//----- nvinfo : EIATTR_FRAME_SIZE
	.align		4
.L_21:
        /*0018*/ 	.byte	0x04, 0x11
        /*001a*/ 	.short	(.L_23 - .L_22)
	.align		4
.L_22:
        /*001c*/ 	.word	index@($__internal_1_$__cuda_sm10x_tcgen05_guardrail_trap_phase_invalid_during_alloc)
        /*0020*/ 	.word	0x00000000


	//----- nvinfo : EIATTR_FRAME_SIZE
	.align		4
.L_23:
        /*0024*/ 	.byte	0x04, 0x11
        /*0026*/ 	.short	(.L_25 - .L_24)
	.align		4
.L_24:
        /*0028*/ 	.word	index@($__internal_0_$__cuda_sm10x_tcgen05_guardrail_trap_col_being_dealloced_not_returned_by_alloc)
        /*002c*/ 	.word	0x00000000


	//----- nvinfo : EIATTR_FRAME_SIZE
	.align		4
.L_25:
        /*0030*/ 	.byte	0x04, 0x11
        /*0032*/ 	.short	(.L_27 - .L_26)
	.align		4
.L_26:
        /*0034*/ 	.word	index@(_ZN7cutlass13device_kernelINS_4gemm6kernel13GemmUniversalIN4cute5tupleIJiiiiEEENS1_10collective13CollectiveMmaINS1_35MainloopSm100TmaUmmaWarpSpecializedILi13ELi2ELi4ENS5_IJNS4_1CILi4EEESB_NSA_ILi1EEEEEEEENS5_IJNSA_ILi64EEESF_NSA_ILi128EEEEEENS_12float_e5m2_tENS5_IJlSC_lEEESI_SJ_NS4_8TiledMMAINS4_8MMA_AtomIJNS4_10MMA_TraitsINS4_19SM100_MMA_F8F6F4_SSEJSI_SI_fSF_SF_NS4_17integral_constantINS4_4UMMA5MajorELSQ_0EEESR_NSO_INSP_7ScaleInELSS_0EEEST_EEEEEENS4_6LayoutINS5_IJSC_SC_SC_EEENS5_IJNSA_ILi0EEESY_SY_EEEEENS5_IJNS4_10UnderscoreES11_S11_EEEEENS4_23SM90_TMA_LOAD_MULTICASTENS4_14ComposedLayoutINS4_7SwizzleILi3ELi4ELi3EEENS4_18smem_ptr_flag_bitsILi8EEENSW_INS5_IJNSA_ILi8EEESG_EEENS5_IJSG_SC_EEEEEEEvNS4_8identityES14_S1E_vS1F_EENS_8epilogue10collective18CollectiveEpilogueINS1H_23Sm100TmaWarpSpecializedILi1ELi1ELi32ELb0ELb0EEEJSH_NS5_IJNSW_ISF_SC_EES1M_EEESI_SJ_SI_SJ_NS1H_6fusion15FusionCallbacksIS1L_NS1O_17LinearCombinationISI_fSI_fLNS_15FloatRoundStyleE2EEESH_S1N_JEEENS4_5SM1004TMEM4LOAD26SM100_TMEM_LOAD_16dp32b32xENS4_13SM90_TMA_LOADENS15_INS16_ILi2ELi4ELi3EEES19_NSW_INS5_IJS1A_SF_EEENS5_IJSF_SC_EEEEEEENS4_39AutoVectorizingCopyWithAssumedAlignmentILi128EEENS4_14SM90_TMA_STOREES23_S25_S25_EEEvvEEEEvNT_6ParamsE)
        /*0038*/ 	.word	0x00000000


	//----- nvinfo : EIATTR_MIN_STACK_SIZE
	.align		4
.L_27:
        /*003c*/ 	.byte	0x04, 0x12
        /*003e*/ 	.short	(.L_29 - .L_28)
	.align		4
.L_28:
        /*0040*/ 	.word	index@(_ZN7cutlass13device_kernelINS_4gemm6kernel13GemmUniversalIN4cute5tupleIJiiiiEEENS1_10collective13CollectiveMmaINS1_35MainloopSm100TmaUmmaWarpSpecializedILi13ELi2ELi4ENS5_IJNS4_1CILi4EEESB_NSA_ILi1EEEEEEEENS5_IJNSA_ILi64EEESF_NSA_ILi128EEEEEENS_12float_e5m2_tENS5_IJlSC_lEEESI_SJ_NS4_8TiledMMAINS4_8MMA_AtomIJNS4_10MMA_TraitsINS4_19SM100_MMA_F8F6F4_SSEJSI_SI_fSF_SF_NS4_17integral_constantINS4_4UMMA5MajorELSQ_0EEESR_NSO_INSP_7ScaleInELSS_0EEEST_EEEEEENS4_6LayoutINS5_IJSC_SC_SC_EEENS5_IJNSA_ILi0EEESY_SY_EEEEENS5_IJNS4_10UnderscoreES11_S11_EEEEENS4_23SM90_TMA_LOAD_MULTICASTENS4_14ComposedLayoutINS4_7SwizzleILi3ELi4ELi3EEENS4_18smem_ptr_flag_bitsILi8EEENSW_INS5_IJNSA_ILi8EEESG_EEENS5_IJSG_SC_EEEEEEEvNS4_8identityES14_S1E_vS1F_EENS_8epilogue10collective18CollectiveEpilogueINS1H_23Sm100TmaWarpSpecializedILi1ELi1ELi32ELb0ELb0EEEJSH_NS5_IJNSW_ISF_SC_EES1M_EEESI_SJ_SI_SJ_NS1H_6fusion15FusionCallbacksIS1L_NS1O_17LinearCombinationISI_fSI_fLNS_15FloatRoundStyleE2EEESH_S1N_JEEENS4_5SM1004TMEM4LOAD26SM100_TMEM_LOAD_16dp32b32xENS4_13SM90_TMA_LOADENS15_INS16_ILi2ELi4ELi3EEES19_NSW_INS5_IJS1A_SF_EEENS5_IJSF_SC_EEEEEEENS4_39AutoVectorizingCopyWithAssumedAlignmentILi128EEENS4_14SM90_TMA_STOREES23_S25_S25_EEEvvEEEEvNT_6ParamsE)
        /*0044*/ 	.word	0x00000000
.L_29:


//--------------------- .nv.compat                --------------------------
	.section	.nv.compat,"",@"SHT_CUDA_COMPAT_INFO"
	.align	4
        /*0000*/ 	.byte	0x02, 0x09, 0x01, 0x00, 0x02, 0x02, 0x02, 0x00, 0x02, 0x05, 0x05, 0x00, 0x03, 0x07, 0x01, 0x01
        /*0010*/ 	.byte	0x02, 0x03, 0x01, 0x00, 0x02, 0x06, 0x01, 0x00, 0x04, 0x0b, 0x08, 0x00, 0x09, 0x00, 0x00, 0x00
        /*0020*/ 	.byte	0x00, 0x00, 0x00, 0x00


//--------------------- .nv.info._ZN7cutlass13device_kernelINS_4gemm6kernel13GemmUniversalIN4cute5tupleIJiiiiEEENS1_10collective13CollectiveMmaINS1_35MainloopSm100TmaUmmaWarpSpecializedILi13ELi2ELi4ENS5_IJNS4_1CILi4EEESB_NSA_ILi1EEEEEEEENS5_IJNSA_ILi64EEESF_NSA_ILi128EEEEEENS_12float_e5m2_tENS5_IJlSC_lEEESI_SJ_NS4_8TiledMMAINS4_8MMA_AtomIJNS4_10MMA_TraitsINS4_19SM100_MMA_F8F6F4_SSEJSI_SI_fSF_SF_NS4_17integral_constantINS4_4UMMA5MajorELSQ_0EEESR_NSO_INSP_7ScaleInELSS_0EEEST_EEEEEENS4_6LayoutINS5_IJSC_SC_SC_EEENS5_IJNSA_ILi0EEESY_SY_EEEEENS5_IJNS4_10UnderscoreES11_S11_EEEEENS4_23SM90_TMA_LOAD_MULTICASTENS4_14ComposedLayoutINS4_7SwizzleILi3ELi4ELi3EEENS4_18smem_ptr_flag_bitsILi8EEENSW_INS5_IJNSA_ILi8EEESG_EEENS5_IJSG_SC_EEEEEEEvNS4_8identityES14_S1E_vS1F_EENS_8epilogue10collective18CollectiveEpilogueINS1H_23Sm100TmaWarpSpecializedILi1ELi1ELi32ELb0ELb0EEEJSH_NS5_IJNSW_ISF_SC_EES1M_EEESI_SJ_SI_SJ_NS1H_6fusion15FusionCallbacksIS1L_NS1O_17LinearCombinationISI_fSI_fLNS_15FloatRoundStyleE2EEESH_S1N_JEEENS4_5SM1004TMEM4LOAD26SM100_TMEM_LOAD_16dp32b32xENS4_13SM90_TMA_LOADENS15_INS16_ILi2ELi4ELi3EEES19_NSW_INS5_IJS1A_SF_EEENS5_IJSF_SC_EEEEEEENS4_39AutoVectorizingCopyWithAssumedAlignmentILi128EEENS4_14SM90_TMA_STOREES23_S25_S25_EEEvvEEEEvNT_6ParamsE --------------------------
	.section	.nv.info._ZN7cutlass13device_kernelINS_4gemm6kernel13GemmUniversalIN4cute5tupleIJiiiiEEENS1_10collective13CollectiveMmaINS1_35MainloopSm100TmaUmmaWarpSpecializedILi13ELi2ELi4ENS5_IJNS4_1CILi4EEESB_NSA_ILi1EEEEEEEENS5_IJNSA_ILi64EEESF_NSA_ILi128EEEEEENS_12float_e5m2_tENS5_IJlSC_lEEESI_SJ_NS4_8TiledMMAINS4_8MMA_AtomIJNS4_10MMA_TraitsINS4_19SM100_MMA_F8F6F4_SSEJSI_SI_fSF_SF_NS4_17integral_constantINS4_4UMMA5MajorELSQ_0EEESR_NSO_INSP_7ScaleInELSS_0EEEST_EEEEEENS4_6LayoutINS5_IJSC_SC_SC_EEENS5_IJNSA_ILi0EEESY_SY_EEEEENS5_IJNS4_10UnderscoreES11_S11_EEEEENS4_23SM90_TMA_LOAD_MULTICASTENS4_14ComposedLayoutINS4_7SwizzleILi3ELi4ELi3EEENS4_18smem_ptr_flag_bitsILi8EEENSW_INS5_IJNSA_ILi8EEESG_EEENS5_IJSG_SC_EEEEEEEvNS4_8identityES14_S1E_vS1F_EENS_8epilogue10collective18CollectiveEpilogueINS1H_23Sm100TmaWarpSpecializedILi1ELi1ELi32ELb0ELb0EEEJSH_NS5_IJNSW_ISF_SC_EES1M_EEESI_SJ_SI_SJ_NS1H_6fusion15FusionCallbacksIS1L_NS1O_17LinearCombinationISI_fSI_fLNS_15FloatRoundStyleE2EEESH_S1N_JEEENS4_5SM1004TMEM4LOAD26SM100_TMEM_LOAD_16dp32b32xENS4_13SM90_TMA_LOADENS15_INS16_ILi2ELi4ELi3EEES19_NSW_INS5_IJS1A_SF_EEENS5_IJSF_SC_EEEEEEENS4_39AutoVectorizingCopyWithAssumedAlignmentILi128EEENS4_14SM90_TMA_STOREES23_S25_S25_EEEvvEEEEvNT_6ParamsE,"",@"SHT_CUDA_INFO"
	.sectionflags	@""
	.align	4


	//----- nvinfo : EIATTR_CUDA_API_VERSION
	.align		4
        /*0000*/ 	.byte	0x04, 0x37
        /*0002*/ 	.short	(.L_31 - .L_30)
.L_30:
        /*0004*/ 	.word	0x00000082


	//----- nvinfo : EIATTR_KPARAM_INFO
	.align		4
.L_31:
        /*0008*/ 	.byte	0x04, 0x17
        /*000a*/ 	.short	(.L_33 - .L_32)
.L_32:
        /*000c*/ 	.word	0x00000000
        /*0010*/ 	.short	0x0000
        /*0012*/ 	.short	0x0000
        /*0014*/ 	.byte	0x00, 0xf0, 0x01, 0x20


	//----- nvinfo : EIATTR_AT_ENTRY_FRAGMENTS
	.align		4
.L_33:
        /*0018*/ 	.byte	0x04, 0x4f
        /*001a*/ 	.short	(.L_35 - .L_34)


	//   ....[0]....
.L_34:
        /*001c*/ 	.word	0x00000006


	//----- nvinfo : EIATTR_RESERVED_SMEM_USED
	.align		4
.L_35:
        /*0020*/ 	.byte	0x01, 0x41
	.zero		2


	//----- nvinfo : EIATTR_SPARSE_MMA_MASK
	.align		4
        /*0024*/ 	.byte	0x03, 0x50
        /*0026*/ 	.short	0x0000


	//----- nvinfo : EIATTR_TCGEN05_1CTA_USED
	.align		4
        /*0028*/ 	.byte	0x01, 0x51
	.zero		2


	//----- nvinfo : EIATTR_MAXREG_COUNT
	.align		4
        /*002c*/ 	.byte	0x03, 0x1b
        /*002e*/ 	.short	0x00ff


	//----- nvinfo : EIATTR_NUM_BARRIERS
	.align		4
        /*0030*/ 	.byte	0x02, 0x4c
        /*0032*/ 	.byte	0x07
	.zero		1


	//----- nvinfo : EIATTR_EXTERNS
	.align		4
        /*0034*/ 	.byte	0x04, 0x0f
        /*0036*/ 	.short	(.L_37 - .L_36)


	//   ....[0]....
	.align		4
.L_36:
        /*0038*/ 	.word	index@(__assertfail)


	//----- nvinfo : EIATTR_MERCURY_ISA_VERSION
	.align		4
.L_37:
        /*003c*/ 	.byte	0x03, 0x5f
        /*003e*/ 	.short	0x0101


	//----- nvinfo : EIATTR_INT_WARP_WIDE_INSTR_OFFSETS
	.align		4
        /*0040*/ 	.byte	0x04, 0x31
        /*0042*/ 	.short	(.L_39 - .L_38)


	//   ....[0]....
.L_38:
        /*0044*/ 	.word	0x00004540


	//   ....[1]....
        /*0048*/ 	.word	0x00004570


	//   ....[2]....
        /*004c*/ 	.word	0x000045c0


	//   ....[3]....
        /*0050*/ 	.word	0x00005050


	//   ....[4]....
        /*0054*/ 	.word	0x00005100


	//----- nvinfo : EIATTR_COOP_GROUP_MASK_REGIDS
	.align		4
.L_39:
        /*0058*/ 	.byte	0x04, 0x29
        /*005a*/ 	.short	(.L_41 - .L_40)


	//   ....[0]....
.L_40:
        /*005c*/ 	.word	0xffffffff


	//   ....[1]....
        /*0060*/ 	.word	0xffffffff


	//   ....[2]....
        /*0064*/ 	.word	0xffffffff


	//   ....[3]....
        /*0068*/ 	.word	0xffffffff


	//   ....[4]....
        /*006c*/ 	.word	0xffffffff


	//   ....[5]....
        /*0070*/ 	.word	0xffffffff


	//   ....[6]....
        /*0074*/ 	.word	0xffffffff


	//   ....[7]....
        /*0078*/ 	.word	0xffffffff


	//   ....[8]....
        /*007c*/ 	.word	0xffffffff


	//   ....[9]....
        /*0080*/ 	.word	0xffffffff


	//   ....[10]....
        /*0084*/ 	.word	0xffffffff


	//   ....[11]....
        /*0088*/ 	.word	0xffffffff


	//   ....[12]....
        /*008c*/ 	.word	0xffffffff


	//   ....[13]....
        /*0090*/ 	.word	0xffffffff


	//----- nvinfo : EIATTR_COOP_GROUP_INSTR_OFFSETS
	.align		4
.L_41:
        /*0094*/ 	.byte	0x04, 0x28
        /*0096*/ 	.short	(.L_43 - .L_42)


	//   ....[0]....
.L_42:
        /*0098*/ 	.word	0x00000090


	//   ....[1]....
        /*009c*/ 	.word	0x000004d0


	//   ....[2]....
        /*00a0*/ 	.word	0x000007d0


	//   ....[3]....
        /*00a4*/ 	.word	0x00000910


	//   ....[4]....
        /*00a8*/ 	.word	0x00000a10


	//   ....[5]....
        /*00ac*/ 	.word	0x00000b80


	//   ....[6]....
        /*00b0*/ 	.word	0x00000d20


	//   ....[7]....
        /*00b4*/ 	.word	0x00000ee0


	//   ....[8]....
        /*00b8*/ 	.word	0x00002410


	//   ....[9]....
        /*00bc*/ 	.word	0x00003740


	//   ....[10]....
        /*00c0*/ 	.word	0x00003950


	//   ....[11]....
        /*00c4*/ 	.word	0x00003980


	//   ....[12]....
        /*00c8*/ 	.word	0x00004430


	//   ....[13]....
        /*00cc*/ 	.word	0x00004660


	//----- nvinfo : EIATTR_VRC_CTA_INIT_COUNT
	.align		4
.L_43:
        /*00d0*/ 	.byte	0x02, 0x4a
        /*00d2*/ 	.byte	0x80
	.zero		1


	//----- nvinfo : EIATTR_SYSCALL_OFFSETS
	.align		4
        /*00d4*/ 	.byte	0x04, 0x46
        /*00d6*/ 	.short	(.L_45 - .L_44)


	//   ....[0]....
.L_44:
        /*00d8*/ 	.word	0x00005bd0


	//   ....[1]....
        /*00dc*/ 	.word	0x00005d10


	//   ....[2]....
        /*00e0*/ 	.word	0x00006480


	//----- nvinfo : EIATTR_MBARRIER_INSTR_OFFSETS
	.align		4
.L_45:
        /*00e4*/ 	.byte	0x04, 0x39
        /*00e6*/ 	.short	(.L_47 - .L_46)


	//   ....[0]....
.L_46:
        /*00e8*/ 	.word	0x00000610
        /*00ec*/ 	.word	0x000000ff
        /*00f0*/ 	.word	0x00000000
        /*00f4*/ 	.short	0x0100
        /*00f6*/ 	.byte	0x06
	.zero		1


	//   ....[1]....
        /*00f8*/ 	.word	0x00000620
        /*00fc*/ 	.word	0x000000ff
        /*0100*/ 	.word	0x00000068
        /*0104*/ 	.short	0x0100
        /*0106*/ 	.byte	0x06
	.zero		1


	//   ....[2]....
        /*0108*/ 	.word	0x00000630
        /*010c*/ 	.word	0x000000ff
        /*0110*/ 	.word	0x00000008
        /*0114*/ 	.short	0x0100
        /*0116*/ 	.byte	0x06
	.zero		1


	//   ....[3]....
        /*0118*/ 	.word	0x00000640
        /*011c*/ 	.word	0x000000ff
        /*0120*/ 	.word	0x00000070
        /*0124*/ 	.short	0x0100
        /*0126*/ 	.byte	0x06
	.zero		1


	//   ....[4]....
        /*0128*/ 	.word	0x00000650
        /*012c*/ 	.word	0x000000ff
        /*0130*/ 	.word	0x00000010
        /*0134*/ 	.short	0x0100
        /*0136*/ 	.byte	0x06
	.zero		1


	//   ....[5]....
        /*0138*/ 	.word	0x00000660
        /*013c*/ 	.word	0x000000ff
        /*0140*/ 	.word	0x00000078
        /*0144*/ 	.short	0x0100
        /*0146*/ 	.byte	0x06
	.zero		1


	//   ....[6]....
        /*0148*/ 	.word	0x00000670
        /*014c*/ 	.word	0x000000ff
        /*0150*/ 	.word	0x00000018
        /*0154*/ 	.short	0x0100
        /*0156*/ 	.byte	0x06
	.zero		1


	//   ....[7]....
        /*0158*/ 	.word	0x00000680
        /*015c*/ 	.word	0x000000ff
        /*0160*/ 	.word	0x00000080
        /*0164*/ 	.short	0x0100
        /*0166*/ 	.byte	0x06
	.zero		1


	//   ....[8]....
        /*0168*/ 	.word	0x00000690
        /*016c*/ 	.word	0x000000ff
        /*0170*/ 	.word	0x00000020
        /*0174*/ 	.short	0x0100
        /*0176*/ 	.byte	0x06
	.zero		1


	//   ....[9]....
        /*0178*/ 	.word	0x000006a0
        /*017c*/ 	.word	0x000000ff
        /*0180*/ 	.word	0x00000088
        /*0184*/ 	.short	0x0100
        /*0186*/ 	.byte	0x06
	.zero		1


	//   ....[10]....
        /*0188*/ 	.word	0x000006b0
        /*018c*/ 	.word	0x000000ff
        /*0190*/ 	.word	0x00000028
        /*0194*/ 	.short	0x0100
        /*0196*/ 	.byte	0x06
	.zero		1


	//   ....[11]....
        /*0198*/ 	.word	0x000006c0
        /*019c*/ 	.word	0x000000ff
        /*01a0*/ 	.word	0x00000090
        /*01a4*/ 	.short	0x0100
        /*01a6*/ 	.byte	0x06
	.zero		1


	//   ....[12]....
        /*01a8*/ 	.word	0x000006d0
        /*01ac*/ 	.word	0x000000ff
        /*01b0*/ 	.word	0x00000030
        /*01b4*/ 	.short	0x0100
        /*01b6*/ 	.byte	0x06
	.zero		1


	//   ....[13]....
        /*01b8*/ 	.word	0x000006e0
        /*01bc*/ 	.word	0x000000ff
        /*01c0*/ 	.word	0x00000098
        /*01c4*/ 	.short	0x0100
        /*01c6*/ 	.byte	0x06
	.zero		1


	//   ....[14]....
        /*01c8*/ 	.word	0x000006f0
        /*01cc*/ 	.word	0x000000ff
        /*01d0*/ 	.word	0x00000038
        /*01d4*/ 	.short	0x0100
        /*01d6*/ 	.byte	0x06
	.zero		1


	//   ....[15]....
        /*01d8*/ 	.word	0x00000700
        /*01dc*/ 	.word	0x000000ff
        /*01e0*/ 	.word	0x000000a0
        /*01e4*/ 	.short	0x0100
        /*01e6*/ 	.byte	0x06
	.zero		1


	//   ....[16]....
        /*01e8*/ 	.word	0x00000710
        /*01ec*/ 	.word	0x000000ff
        /*01f0*/ 	.word	0x00000040
        /*01f4*/ 	.short	0x0100
        /*01f6*/ 	.byte	0x06
	.zero		1


	//   ....[17]....
        /*01f8*/ 	.word	0x00000720
        /*01fc*/ 	.word	0x000000ff
        /*0200*/ 	.word	0x000000a8
        /*0204*/ 	.short	0x0100
        /*0206*/ 	.byte	0x06
	.zero		1


	//   ....[18]....
        /*0208*/ 	.word	0x00000730
        /*020c*/ 	.word	0x000000ff
        /*0210*/ 	.word	0x00000048
        /*0214*/ 	.short	0x0100
        /*0216*/ 	.byte	0x06
	.zero		1


	//   ....[19]....
        /*0218*/ 	.word	0x00000740
        /*021c*/ 	.word	0x000000ff
        /*0220*/ 	.word	0x000000b0
        /*0224*/ 	.short	0x0100
        /*0226*/ 	.byte	0x06
	.zero		1


	//   ....[20]....
        /*0228*/ 	.word	0x00000750
        /*022c*/ 	.word	0x000000ff
        /*0230*/ 	.word	0x00000050
        /*0234*/ 	.short	0x0100
        /*0236*/ 	.byte	0x06
	.zero		1


	//   ....[21]....
        /*0238*/ 	.word	0x00000760
        /*023c*/ 	.word	0x000000ff
        /*0240*/ 	.word	0x000000b8
        /*0244*/ 	.short	0x0100
        /*0246*/ 	.byte	0x06
	.zero		1


	//   ....[22]....
        /*0248*/ 	.word	0x00000770
        /*024c*/ 	.word	0x000000ff
        /*0250*/ 	.word	0x00000058
        /*0254*/ 	.short	0x0100
        /*0256*/ 	.byte	0x06
	.zero		1


	//   ....[23]....
        /*0258*/ 	.word	0x00000780
        /*025c*/ 	.word	0x000000ff
        /*0260*/ 	.word	0x000000c0
        /*0264*/ 	.short	0x0100
        /*0266*/ 	.byte	0x06
	.zero		1


	//   ....[24]....
        /*0268*/ 	.word	0x00000790
        /*026c*/ 	.word	0x000000ff
        /*0270*/ 	.word	0x00000060
        /*0274*/ 	.short	0x0100
        /*0276*/ 	.byte	0x06
	.zero		1


	//   ....[25]....
        /*0278*/ 	.word	0x000007a0
        /*027c*/ 	.word	0x000000ff
        /*0280*/ 	.word	0x000000c8
        /*0284*/ 	.short	0x0100
        /*0286*/ 	.byte	0x06
	.zero		1


	//   ....[26]....
        /*0288*/ 	.word	0x000008e0
        /*028c*/ 	.word	0x000000ff
        /*0290*/ 	.word	0x000000d0
        /*0294*/ 	.short	0x0100
        /*0296*/ 	.byte	0x06
	.zero		1


	//   ....[27]....
        /*0298*/ 	.word	0x000008f0
        /*029c*/ 	.word	0x000000ff
        /*02a0*/ 	.word	0x000000d8
        /*02a4*/ 	.short	0x0100
        /*02a6*/ 	.byte	0x06
	.zero		1


	//   ....[28]....
        /*02a8*/ 	.word	0x000009e0
        /*02ac*/ 	.word	0x000000ff
        /*02b0*/ 	.word	0x000000e0
        /*02b4*/ 	.short	0x0100
        /*02b6*/ 	.byte	0x05
	.zero		1


	//   ....[29]....
        /*02b8*/ 	.word	0x000009f0
        /*02bc*/ 	.word	0x000000ff
        /*02c0*/ 	.word	0x000000e8
        /*02c4*/ 	.short	0x0100
        /*02c6*/ 	.byte	0x05
	.zero		1


	//   ....[30]....
        /*02c8*/ 	.word	0x00000b30
        /*02cc*/ 	.word	0x000000ff
        /*02d0*/ 	.word	0x000000f0
        /*02d4*/ 	.short	0x0100
        /*02d6*/ 	.byte	0x05
	.zero		1


	//   ....[31]....
        /*02d8*/ 	.word	0x00000b40
        /*02dc*/ 	.word	0x000000ff
        /*02e0*/ 	.word	0x00000100
        /*02e4*/ 	.short	0x0100
        /*02e6*/ 	.byte	0x05
	.zero		1


	//   ....[32]....
        /*02e8*/ 	.word	0x00000b50
        /*02ec*/ 	.word	0x000000ff
        /*02f0*/ 	.word	0x000000f8
        /*02f4*/ 	.short	0x0100
        /*02f6*/ 	.byte	0x05
	.zero		1


	//   ....[33]....
        /*02f8*/ 	.word	0x00000b60
        /*02fc*/ 	.word	0x000000ff
        /*0300*/ 	.word	0x00000108
        /*0304*/ 	.short	0x0100
        /*0306*/ 	.byte	0x05
	.zero		1


	//   ....[34]....
        /*0308*/ 	.word	0x00000c90
        /*030c*/ 	.word	0x000000ff
        /*0310*/ 	.word	0x00000110
        /*0314*/ 	.short	0x0100
        /*0316*/ 	.byte	0x06
	.zero		1


	//   ....[35]....
        /*0318*/ 	.word	0x00000ca0
        /*031c*/ 	.word	0x000000ff
        /*0320*/ 	.word	0x00000130
        /*0324*/ 	.short	0x0100
        /*0326*/ 	.byte	0x06
	.zero		1


	//   ....[36]....
        /*0328*/ 	.word	0x00000cb0
        /*032c*/ 	.word	0x000000ff
        /*0330*/ 	.word	0x00000118
        /*0334*/ 	.short	0x0100
        /*0336*/ 	.byte	0x06
	.zero		1


	//   ....[37]....
        /*0338*/ 	.word	0x00000cc0
        /*033c*/ 	.word	0x000000ff
        /*0340*/ 	.word	0x00000138
        /*0344*/ 	.short	0x0100
        /*0346*/ 	.byte	0x06
	.zero		1


	//   ....[38]....
        /*0348*/ 	.word	0x00000cd0
        /*034c*/ 	.word	0x000000ff
        /*0350*/ 	.word	0x00000120
        /*0354*/ 	.short	0x0100
        /*0356*/ 	.byte	0x06
	.zero		1


	//   ....[39]....
        /*0358*/ 	.word	0x00000ce0
        /*035c*/ 	.word	0x000000ff
        /*0360*/ 	.word	0x00000140
        /*0364*/ 	.short	0x0100
        /*0366*/ 	.byte	0x06
	.zero		1


	//   ....[40]....
        /*0368*/ 	.word	0x00000cf0
        /*036c*/ 	.word	0x000000ff
        /*0370*/ 	.word	0x00000128
        /*0374*/ 	.short	0x0100
        /*0376*/ 	.byte	0x06
	.zero		1


	//   ....[41]....
        /*0378*/ 	.word	0x00000d00
        /*037c*/ 	.word	0x000000ff
        /*0380*/ 	.word	0x00000148
        /*0384*/ 	.short	0x0100
        /*0386*/ 	.byte	0x06
	.zero		1


	//   ....[42]....
        /*0388*/ 	.word	0x00000df0
        /*038c*/ 	.word	0x000000ff
        /*0390*/ 	.word	0x00000150
        /*0394*/ 	.short	0x0100
        /*0396*/ 	.byte	0x05
	.zero		1


	//   ....[43]....
        /*0398*/ 	.word	0x00000e00
        /*039c*/ 	.word	0x000000ff
        /*03a0*/ 	.word	0x00000160
        /*03a4*/ 	.short	0x0100
        /*03a6*/ 	.byte	0x05
	.zero		1


	//   ....[44]....
        /*03a8*/ 	.word	0x00000e10
        /*03ac*/ 	.word	0x000000ff
        /*03b0*/ 	.word	0x00000158
        /*03b4*/ 	.short	0x0100
        /*03b6*/ 	.byte	0x05
	.zero		1


	//   ....[45]....
        /*03b8*/ 	.word	0x00000e20
        /*03bc*/ 	.word	0x000000ff
        /*03c0*/ 	.word	0x00000168
        /*03c4*/ 	.short	0x0100
        /*03c6*/ 	.byte	0x05
	.zero		1


	//   ....[46]....
        /*03c8*/ 	.word	0x00001c40
        /*03cc*/ 	.word	0x00000000
        /*03d0*/ 	.word	0x00000160
        /*03d4*/ 	.short	0x010a
        /*03d6*/ 	.byte	0xff
	.zero		1


	//   ....[47]....
        /*03d8*/ 	.word	0x00001c70
        /*03dc*/ 	.word	0x00000000
        /*03e0*/ 	.word	0x00000150
        /*03e4*/ 	.short	0x0101
        /*03e6*/ 	.byte	0xff
	.zero		1


	//   ....[48]....
        /*03e8*/ 	.word	0x00001d50
        /*03ec*/ 	.word	0x000000ff
        /*03f0*/ 	.word	0x00000068
        /*03f4*/ 	.short	0x010a
        /*03f6*/ 	.byte	0x04
	.zero		1


	//   ....[49]....
        /*03f8*/ 	.word	0x00001dd0
        /*03fc*/ 	.word	0x000000ff
        /*0400*/ 	.word	0x00000068
        /*0404*/ 	.short	0x010a
        /*0406*/ 	.byte	0x21
	.zero		1


	//   ....[50]....
        /*0408*/ 	.word	0x00001f60
        /*040c*/ 	.word	0x000000ff
        /*0410*/ 	.word	0x00000068
        /*0414*/ 	.short	0x010a
        /*0416*/ 	.byte	0x05
	.zero		1


	//   ....[51]....
        /*0418*/ 	.word	0x000020a0
        /*041c*/ 	.word	0x000000ff
        /*0420*/ 	.word	0x000000e8
        /*0424*/ 	.short	0x0101
        /*0426*/ 	.byte	0x1a
	.zero		1


	//   ....[52]....
        /*0428*/ 	.word	0x000020c0
        /*042c*/ 	.word	0x000000ff
        /*0430*/ 	.word	0x00000068
        /*0434*/ 	.short	0x010a
        /*0436*/ 	.byte	0x04
	.zero		1


	//   ....[53]....
        /*0438*/ 	.word	0x00002140
        /*043c*/ 	.word	0x000000ff
        /*0440*/ 	.word	0x00000068
        /*0444*/ 	.short	0x010a
        /*0446*/ 	.byte	0x11
	.zero		1


	//   ....[54]....
        /*0448*/ 	.word	0x000022d0
        /*044c*/ 	.word	0x000000ff
        /*0450*/ 	.word	0x00000068
        /*0454*/ 	.short	0x010a
        /*0456*/ 	.byte	0x04
	.zero		1


	//   ....[55]....
        /*0458*/ 	.word	0x00002440
        /*045c*/ 	.word	0x00000003
        /*0460*/ 	.word	0x000000f0
        /*0464*/ 	.short	0x010a
        /*0466*/ 	.byte	0xff
	.zero		1


	//   ....[56]....
        /*0468*/ 	.word	0x00002590
        /*046c*/ 	.word	0x00000000
        /*0470*/ 	.word	0x00000000
        /*0474*/ 	.short	0x0101
        /*0476*/ 	.byte	0xff
	.zero		1


	//   ....[57]....
        /*0478*/ 	.word	0x00002ab0
        /*047c*/ 	.word	0x000000ff
        /*0480*/ 	.word	0x00000000
        /*0484*/ 	.short	0x010a
        /*0486*/ 	.byte	0x04
	.zero		1


	//   ....[58]....
        /*0488*/ 	.word	0x00002b40
        /*048c*/ 	.word	0x000000ff
        /*0490*/ 	.word	0x00000000
        /*0494*/ 	.short	0x010a
        /*0496*/ 	.byte	0x04
	.zero		1


	//   ....[59]....
        /*0498*/ 	.word	0x00002bd0
        /*049c*/ 	.word	0x000000ff
        /*04a0*/ 	.word	0x00000000
        /*04a4*/ 	.short	0x010a
        /*04a6*/ 	.byte	0x04
	.zero		1


	//   ....[60]....
        /*04a8*/ 	.word	0x00002c60
        /*04ac*/ 	.word	0x000000ff
        /*04b0*/ 	.word	0x00000000
        /*04b4*/ 	.short	0x010a
        /*04b6*/ 	.byte	0x04
	.zero		1


	//   ....[61]....
        /*04b8*/ 	.word	0x00002cf0
        /*04bc*/ 	.word	0x000000ff
        /*04c0*/ 	.word	0x00000000
        /*04c4*/ 	.short	0x010a
        /*04c6*/ 	.byte	0x04
	.zero		1


	//   ....[62]....
        /*04c8*/ 	.word	0x00002d80
        /*04cc*/ 	.word	0x000000ff
        /*04d0*/ 	.word	0x00000000
        /*04d4*/ 	.short	0x010a
        /*04d6*/ 	.byte	0x04
	.zero		1


	//   ....[63]....
        /*04d8*/ 	.word	0x00002e10
        /*04dc*/ 	.word	0x000000ff
        /*04e0*/ 	.word	0x00000000
        /*04e4*/ 	.short	0x010a
        /*04e6*/ 	.byte	0x04
	.zero		1


	//   ....[64]....
        /*04e8*/ 	.word	0x00002ea0
        /*04ec*/ 	.word	0x000000ff
        /*04f0*/ 	.word	0x00000000
        /*04f4*/ 	.short	0x010a
        /*04f6*/ 	.byte	0x04
	.zero		1


	//   ....[65]....
        /*04f8*/ 	.word	0x00002f30
        /*04fc*/ 	.word	0x000000ff
        /*0500*/ 	.word	0x00000000
        /*0504*/ 	.short	0x010a
        /*0506*/ 	.byte	0x04
	.zero		1


	//   ....[66]....
        /*0508*/ 	.word	0x00002fc0
        /*050c*/ 	.word	0x000000ff
        /*0510*/ 	.word	0x00000000
        /*0514*/ 	.short	0x010a
        /*0516*/ 	.byte	0x04
	.zero		1


	//   ....[67]....
        /*0518*/ 	.word	0x00003050
        /*051c*/ 	.word	0x000000ff
        /*0520*/ 	.word	0x00000000
        /*0524*/ 	.short	0x010a
        /*0526*/ 	.byte	0x04
	.zero		1


	//   ....[68]....
        /*0528*/ 	.word	0x000030e0
        /*052c*/ 	.word	0x000000ff
        /*0530*/ 	.word	0x00000000
        /*0534*/ 	.short	0x010a
        /*0536*/ 	.byte	0x04
	.zero		1


	//   ....[69]....
        /*0538*/ 	.word	0x00003180
        /*053c*/ 	.word	0x00000000
        /*0540*/ 	.word	0x00000000
        /*0544*/ 	.short	0x010a
        /*0546*/ 	.byte	0xff
	.zero		1


	//   ....[70]....
        /*0548*/ 	.word	0x000032a0
        /*054c*/ 	.word	0x00000002
        /*0550*/ 	.word	0x00000150
        /*0554*/ 	.short	0x010a
        /*0556*/ 	.byte	0xff
	.zero		1


	//   ....[71]....
        /*0558*/ 	.word	0x00003310
        /*055c*/ 	.word	0x00000002
        /*0560*/ 	.word	0x00000000
        /*0564*/ 	.short	0x0101
        /*0566*/ 	.byte	0xff
	.zero		1


	//   ....[72]....
        /*0568*/ 	.word	0x00003330
        /*056c*/ 	.word	0x000000ff
        /*0570*/ 	.word	0x00000100
        /*0574*/ 	.short	0x010a
        /*0576*/ 	.byte	0x05
	.zero		1


	//   ....[73]....
        /*0578*/ 	.word	0x00003450
        /*057c*/ 	.word	0x00000002
        /*0580*/ 	.word	0x000000f0
        /*0584*/ 	.short	0x010a
        /*0586*/ 	.byte	0xff
	.zero		1


	//   ....[74]....
        /*0588*/ 	.word	0x00003550
        /*058c*/ 	.word	0x00000002
        /*0590*/ 	.word	0x00000000
        /*0594*/ 	.short	0x0101
        /*0596*/ 	.byte	0xff
	.zero		1


	//   ....[75]....
        /*0598*/ 	.word	0x000035e0
        /*059c*/ 	.word	0x000000ff
        /*05a0*/ 	.word	0x00000100
        /*05a4*/ 	.short	0x0106
        /*05a6*/ 	.byte	0x05
	.zero		1


	//   ....[76]....
        /*05a8*/ 	.word	0x00003600
        /*05ac*/ 	.word	0x000000ff
        /*05b0*/ 	.word	0x00000100
        /*05b4*/ 	.short	0x010a
        /*05b6*/ 	.byte	0x05
	.zero		1


	//   ....[77]....
        /*05b8*/ 	.word	0x00003690
        /*05bc*/ 	.word	0x000000ff
        /*05c0*/ 	.word	0x00000100
        /*05c4*/ 	.short	0x0106
        /*05c6*/ 	.byte	0x04
	.zero		1


	//   ....[78]....
        /*05c8*/ 	.word	0x000036d0
        /*05cc*/ 	.word	0x00000000
        /*05d0*/ 	.word	0x00000100
        /*05d4*/ 	.short	0x010a
        /*05d6*/ 	.byte	0xff
	.zero		1


	//   ....[79]....
        /*05d8*/ 	.word	0x00003c20
        /*05dc*/ 	.word	0x00000000
        /*05e0*/ 	.word	0x000000f0
        /*05e4*/ 	.short	0x010a
        /*05e6*/ 	.byte	0xff
	.zero		1


	//   ....[80]....
        /*05e8*/ 	.word	0x00003d20
        /*05ec*/ 	.word	0x00000003
        /*05f0*/ 	.word	0x00000000
        /*05f4*/ 	.short	0x0101
        /*05f6*/ 	.byte	0xff
	.zero		1


	//   ....[81]....
        /*05f8*/ 	.word	0x00003d30
        /*05fc*/ 	.word	0x000000ff
        /*0600*/ 	.word	0x00000000
        /*0604*/ 	.short	0x010a
        /*0606*/ 	.byte	0x06
	.zero		1


	//   ....[82]....
        /*0608*/ 	.word	0x00003db0
        /*060c*/ 	.word	0x000000ff
        /*0610*/ 	.word	0x00000130
        /*0614*/ 	.short	0x010a
        /*0616*/ 	.byte	0x07
	.zero		1


	//   ....[83]....
        /*0618*/ 	.word	0x00003e90
        /*061c*/ 	.word	0x000000ff
        /*0620*/ 	.word	0x00000000
        /*0624*/ 	.short	0x010a
        /*0626*/ 	.byte	0x06
	.zero		1


	//   ....[84]....
        /*0628*/ 	.word	0x00003fc0
        /*062c*/ 	.word	0x000000ff
        /*0630*/ 	.word	0x00000000
        /*0634*/ 	.short	0x010a
        /*0636*/ 	.byte	0x1a
	.zero		1


	//   ....[85]....
        /*0638*/ 	.word	0x00004260
        /*063c*/ 	.word	0x000000ff
        /*0640*/ 	.word	0x00000000
        /*0644*/ 	.short	0x010a
        /*0646*/ 	.byte	0x06
	.zero		1


	//   ....[86]....
        /*0648*/ 	.word	0x000042f0
        /*064c*/ 	.word	0x000000ff
        /*0650*/ 	.word	0x00000000
        /*0654*/ 	.short	0x010a
        /*0656*/ 	.byte	0x06
	.zero		1


	//   ....[87]....
        /*0658*/ 	.word	0x00004380
        /*065c*/ 	.word	0x000000ff
        /*0660*/ 	.word	0x00000000
        /*0664*/ 	.short	0x010a
        /*0666*/ 	.byte	0x06
	.zero		1


	//   ....[88]....
        /*0668*/ 	.word	0x00004410
        /*066c*/ 	.word	0x000000ff
        /*0670*/ 	.word	0x00000000
        /*0674*/ 	.short	0x010a
        /*0676*/ 	.byte	0x07
	.zero		1


	//   ....[89]....
        /*0678*/ 	.word	0x000048a0
        /*067c*/ 	.word	0x00000007
        /*0680*/ 	.word	0x000000f0
        /*0684*/ 	.short	0x010a
        /*0686*/ 	.byte	0xff
	.zero		1


	//   ....[90]....
        /*0688*/ 	.word	0x00004a10
        /*068c*/ 	.word	0x00000000
        /*0690*/ 	.word	0x00000000
        /*0694*/ 	.short	0x0101
        /*0696*/ 	.byte	0xff
	.zero		1


	//   ....[91]....
        /*0698*/ 	.word	0x00004e20
        /*069c*/ 	.word	0x000000ff
        /*06a0*/ 	.word	0x000000e8
        /*06a4*/ 	.short	0x010a
        /*06a6*/ 	.byte	0x13
	.zero		1


	//   ....[92]....
        /*06a8*/ 	.word	0x00004f90
        /*06ac*/ 	.word	0x000000ff
        /*06b0*/ 	.word	0x000000d8
        /*06b4*/ 	.short	0x010a
        /*06b6*/ 	.byte	0x13
	.zero		1


	//   ....[93]....
        /*06b8*/ 	.word	0x000051a0
        /*06bc*/ 	.word	0x000000ff
        /*06c0*/ 	.word	0x000000d0
        /*06c4*/ 	.short	0x010b
        /*06c6*/ 	.byte	0x13
	.zero		1


	//   ....[94]....
        /*06c8*/ 	.word	0x000051b0
        /*06cc*/ 	.word	0x000000ff
        /*06d0*/ 	.word	0x00000000
        /*06d4*/ 	.short	0x0101
        /*06d6*/ 	.byte	0x36
	.zero		1


	//   ....[95]....
        /*06d8*/ 	.word	0x000051f0
        /*06dc*/ 	.word	0x00000000
        /*06e0*/ 	.word	0x000000d8
        /*06e4*/ 	.short	0x010a
        /*06e6*/ 	.byte	0xff
	.zero		1


	//   ....[96]....
        /*06e8*/ 	.word	0x00005530
        /*06ec*/ 	.word	0x00000003
        /*06f0*/ 	.word	0x000000f0
        /*06f4*/ 	.short	0x010a
        /*06f6*/ 	.byte	0xff
	.zero		1


	//   ....[97]....
        /*06f8*/ 	.word	0x000056b0
        /*06fc*/ 	.word	0x00000000
        /*0700*/ 	.word	0x00000000
        /*0704*/ 	.short	0x0101
        /*0706*/ 	.byte	0xff
	.zero		1


	//   ....[98]....
        /*0708*/ 	.word	0x00006060
        /*070c*/ 	.word	0x000000ff
        /*0710*/ 	.word	0x000000d0
        /*0714*/ 	.short	0x010a
        /*0716*/ 	.byte	0x39
	.zero		1


	//   ....[99]....
        /*0718*/ 	.word	0x00006070
        /*071c*/ 	.word	0x00000016
        /*0720*/ 	.word	0x00000110
        /*0724*/ 	.short	0x010a
        /*0726*/ 	.byte	0xff
	.zero		1


	//   ....[100]....
        /*0728*/ 	.word	0x00006220
        /*072c*/ 	.word	0x000000ff
        /*0730*/ 	.word	0x000000d0
        /*0734*/ 	.short	0x010a
        /*0736*/ 	.byte	0x39
	.zero		1


	//   ....[101]....
        /*0738*/ 	.word	0x00006300
        /*073c*/ 	.word	0x000000ff
        /*0740*/ 	.word	0x00000000
        /*0744*/ 	.short	0x0101
        /*0746*/ 	.byte	0x04
	.zero		1


	//   ....[102]....
        /*0748*/ 	.word	0x00006360
        /*074c*/ 	.word	0x00000016
        /*0750*/ 	.word	0x00000110
        /*0754*/ 	.short	0x010a
        /*0756*/ 	.byte	0xff
	.zero		1


	//   ....[103]....
        /*0758*/ 	.word	0x000066d0
        /*075c*/ 	.word	0x000000ff
        /*0760*/ 	.word	0x00000000
        /*0764*/ 	.short	0x0101
        /*0766*/ 	.byte	0x05
	.zero		1


	//   ....[104]....
        /*0768*/ 	.word	0x00006fb0
        /*076c*/ 	.word	0x00000000
        /*0770*/ 	.word	0x00000160
        /*0774*/ 	.short	0x010a
        /*0776*/ 	.byte	0xff
	.zero		1


	//   ....[105]....
        /*0778*/ 	.word	0x00007010
        /*077c*/ 	.word	0x00000000
        /*0780*/ 	.word	0x00000068
        /*0784*/ 	.short	0x010a
        /*0786*/ 	.byte	0xff
	.zero		1


	//   ....[106]....
        /*0788*/ 	.word	0x00007070
        /*078c*/ 	.word	0x00000000
        /*0790*/ 	.word	0x00000068
        /*0794*/ 	.short	0x010a
        /*0796*/ 	.byte	0xff
	.zero		1


	//   ....[107]....
        /*0798*/ 	.word	0x000070c0
        /*079c*/ 	.word	0x00000003
        /*07a0*/ 	.word	0x000000f0
        /*07a4*/ 	.short	0x010a
        /*07a6*/ 	.byte	0xff
	.zero		1


	//   ....[108]....
        /*07a8*/ 	.word	0x00007120
        /*07ac*/ 	.word	0x00000000
        /*07b0*/ 	.word	0x00000000
        /*07b4*/ 	.short	0x010a
        /*07b6*/ 	.byte	0xff
	.zero		1


	//   ....[109]....
        /*07b8*/ 	.word	0x00007180
        /*07bc*/ 	.word	0x00000000
        /*07c0*/ 	.word	0x00000000
        /*07c4*/ 	.short	0x010a
        /*07c6*/ 	.byte	0xff
	.zero		1


	//   ....[110]....
        /*07c8*/ 	.word	0x000071e0
        /*07cc*/ 	.word	0x00000000
        /*07d0*/ 	.word	0x00000000
        /*07d4*/ 	.short	0x010a
        /*07d6*/ 	.byte	0xff
	.zero		1


	//   ....[111]....
        /*07d8*/ 	.word	0x00007240
        /*07dc*/ 	.word	0x00000000
        /*07e0*/ 	.word	0x00000000
        /*07e4*/ 	.short	0x010a
        /*07e6*/ 	.byte	0xff
	.zero		1


	//   ....[112]....
        /*07e8*/ 	.word	0x000072a0
        /*07ec*/ 	.word	0x00000000
        /*07f0*/ 	.word	0x00000000
        /*07f4*/ 	.short	0x010a
        /*07f6*/ 	.byte	0xff
	.zero		1


	//   ....[113]....
        /*07f8*/ 	.word	0x00007300
        /*07fc*/ 	.word	0x00000000
        /*0800*/ 	.word	0x00000000
        /*0804*/ 	.short	0x010a
        /*0806*/ 	.byte	0xff
	.zero		1


	//   ....[114]....
        /*0808*/ 	.word	0x00007360
        /*080c*/ 	.word	0x00000000
        /*0810*/ 	.word	0x00000000
        /*0814*/ 	.short	0x010a
        /*0816*/ 	.byte	0xff
	.zero		1


	//   ....[115]....
        /*0818*/ 	.word	0x000073c0
        /*081c*/ 	.word	0x00000000
        /*0820*/ 	.word	0x00000000
        /*0824*/ 	.short	0x010a
        /*0826*/ 	.byte	0xff
	.zero		1


	//   ....[116]....
        /*0828*/ 	.word	0x00007420
        /*082c*/ 	.word	0x00000000
        /*0830*/ 	.word	0x00000000
        /*0834*/ 	.short	0x010a
        /*0836*/ 	.byte	0xff
	.zero		1


	//   ....[117]....
        /*0838*/ 	.word	0x00007480
        /*083c*/ 	.word	0x00000000
        /*0840*/ 	.word	0x00000000
        /*0844*/ 	.short	0x010a
        /*0846*/ 	.byte	0xff
	.zero		1


	//   ....[118]....
        /*0848*/ 	.word	0x000074e0
        /*084c*/ 	.word	0x00000000
        /*0850*/ 	.word	0x00000000
        /*0854*/ 	.short	0x010a
        /*0856*/ 	.byte	0xff
	.zero		1


	//   ....[119]....
        /*0858*/ 	.word	0x00007540
        /*085c*/ 	.word	0x00000000
        /*0860*/ 	.word	0x00000000
        /*0864*/ 	.short	0x010a
        /*0866*/ 	.byte	0xff
	.zero		1


	//   ....[120]....
        /*0868*/ 	.word	0x00007590
        /*086c*/ 	.word	0x00000002
        /*0870*/ 	.word	0x00000150
        /*0874*/ 	.short	0x010a
        /*0876*/ 	.byte	0xff
	.zero		1


	//   ....[121]....
        /*0878*/ 	.word	0x000075f0
        /*087c*/ 	.word	0x00000002
        /*0880*/ 	.word	0x00000100
        /*0884*/ 	.short	0x010a
        /*0886*/ 	.byte	0xff
	.zero		1


	//   ....[122]....
        /*0888*/ 	.word	0x00007640
        /*088c*/ 	.word	0x00000002
        /*0890*/ 	.word	0x000000f0
        /*0894*/ 	.short	0x010a
        /*0896*/ 	.byte	0xff
	.zero		1


	//   ....[123]....
        /*0898*/ 	.word	0x000076a0
        /*089c*/ 	.word	0x00000000
        /*08a0*/ 	.word	0x00000100
        /*08a4*/ 	.short	0x010a
        /*08a6*/ 	.byte	0xff
	.zero		1


	//   ....[124]....
        /*08a8*/ 	.word	0x000076f0
        /*08ac*/ 	.word	0x00000000
        /*08b0*/ 	.word	0x000000f0
        /*08b4*/ 	.short	0x010a
        /*08b6*/ 	.byte	0xff
	.zero		1


	//   ....[125]....
        /*08b8*/ 	.word	0x00007750
        /*08bc*/ 	.word	0x00000002
        /*08c0*/ 	.word	0x00000130
        /*08c4*/ 	.short	0x010a
        /*08c6*/ 	.byte	0xff
	.zero		1


	//   ....[126]....
        /*08c8*/ 	.word	0x000077b0
        /*08cc*/ 	.word	0x00000000
        /*08d0*/ 	.word	0x00000000
        /*08d4*/ 	.short	0x010a
        /*08d6*/ 	.byte	0xff
	.zero		1


	//   ....[127]....
        /*08d8*/ 	.word	0x00007810
        /*08dc*/ 	.word	0x00000000
        /*08e0*/ 	.word	0x00000000
        /*08e4*/ 	.short	0x010a
        /*08e6*/ 	.byte	0xff
	.zero		1


	//   ....[128]....
        /*08e8*/ 	.word	0x00007870
        /*08ec*/ 	.word	0x00000000
        /*08f0*/ 	.word	0x00000000
        /*08f4*/ 	.short	0x010a
        /*08f6*/ 	.byte	0xff
	.zero		1


	//   ....[129]....
        /*08f8*/ 	.word	0x000078d0
        /*08fc*/ 	.word	0x00000000
        /*0900*/ 	.word	0x00000000
        /*0904*/ 	.short	0x010a
        /*0906*/ 	.byte	0xff
	.zero		1


	//   ....[130]....
        /*0908*/ 	.word	0x00007930
        /*090c*/ 	.word	0x00000000
        /*0910*/ 	.word	0x00000000
        /*0914*/ 	.short	0x010a
        /*0916*/ 	.byte	0xff
	.zero		1


	//   ....[131]....
        /*0918*/ 	.word	0x00007980
        /*091c*/ 	.word	0x00000007
        /*0920*/ 	.word	0x000000f0
        /*0924*/ 	.short	0x010a
        /*0926*/ 	.byte	0xff
	.zero		1


	//   ....[132]....
        /*0928*/ 	.word	0x000079e0
        /*092c*/ 	.word	0x00000000
        /*0930*/ 	.word	0x000000e8
        /*0934*/ 	.short	0x010a
        /*0936*/ 	.byte	0xff
	.zero		1


	//   ....[133]....
        /*0938*/ 	.word	0x00007a40
        /*093c*/ 	.word	0x00000000
        /*0940*/ 	.word	0x000000d8
        /*0944*/ 	.short	0x010a
        /*0946*/ 	.byte	0xff
	.zero		1


	//   ....[134]....
        /*0948*/ 	.word	0x00007a90
        /*094c*/ 	.word	0x00000003
        /*0950*/ 	.word	0x000000f0
        /*0954*/ 	.short	0x010a
        /*0956*/ 	.byte	0xff
	.zero		1


	//   ....[135]....
        /*0958*/ 	.word	0x00007af0
        /*095c*/ 	.word	0x00000000
        /*0960*/ 	.word	0x000000d0
        /*0964*/ 	.short	0x010a
        /*0966*/ 	.byte	0xff
	.zero		1


	//   ....[136]....
        /*0968*/ 	.word	0x00007b40
        /*096c*/ 	.word	0x00000016
        /*0970*/ 	.word	0x00000110
        /*0974*/ 	.short	0x010a
        /*0976*/ 	.byte	0xff
	.zero		1


	//----- nvinfo : EIATTR_NUM_MBARRIERS
	.align		4
.L_47:
        /*0978*/ 	.byte	0x03, 0x38
        /*097a*/ 	.short	0x002e


	//----- nvinfo : EIATTR_EXIT_INSTR_OFFSETS
	.align		4
        /*097c*/ 	.byte	0x04, 0x1c
        /*097e*/ 	.short	(.L_49 - .L_48)


	//   ....[0]....
.L_48:
        /*0980*/ 	.word	0x000031b0


	//   ....[1]....
        /*0984*/ 	.word	0x000036a0


	//   ....[2]....
        /*0988*/ 	.word	0x00003700


	//   ....[3]....
        /*098c*/ 	.word	0x00004670


	//   ....[4]....
        /*0990*/ 	.word	0x00005220


	//   ....[5]....
        /*0994*/ 	.word	0x00005260


	//   ....[6]....
        /*0998*/ 	.word	0x00006fa0


	//----- nvinfo : EIATTR_MAX_THREADS
	.align		4
.L_49:
        /*099c*/ 	.byte	0x04, 0x05
        /*099e*/ 	.short	(.L_51 - .L_50)
.L_50:
        /*09a0*/ 	.word	0x00000100
        /*09a4*/ 	.word	0x00000001
        /*09a8*/ 	.word	0x00000001


	//----- nvinfo : EIATTR_CRS_STACK_SIZE
	.align		4
.L_51:
        /*09ac*/ 	.byte	0x04, 0x1e
        /*09ae*/ 	.short	(.L_53 - .L_52)
.L_52:
        /*09b0*/ 	.word	0x00000000


	//----- nvinfo : EIATTR_CBANK_PARAM_SIZE
	.align		4
.L_53:
        /*09b4*/ 	.byte	0x03, 0x19
        /*09b6*/ 	.short	0x0800


	//----- nvinfo : EIATTR_PARAM_CBANK
	.align		4
        /*09b8*/ 	.byte	0x04, 0x0a
        /*09ba*/ 	.short	(.L_55 - .L_54)
	.align		4
.L_54:
        /*09bc*/ 	.word	index@(.nv.constant0._ZN7cutlass13device_kernelINS_4gemm6kernel13GemmUniversalIN4cute5tupleIJiiiiEEENS1_10collective13CollectiveMmaINS1_35MainloopSm100TmaUmmaWarpSpecializedILi13ELi2ELi4ENS5_IJNS4_1CILi4EEESB_NSA_ILi1EEEEEEEENS5_IJNSA_ILi64EEESF_NSA_ILi128EEEEEENS_12float_e5m2_tENS5_IJlSC_lEEESI_SJ_NS4_8TiledMMAINS4_8MMA_AtomIJNS4_10MMA_TraitsINS4_19SM100_MMA_F8F6F4_SSEJSI_SI_fSF_SF_NS4_17integral_constantINS4_4UMMA5MajorELSQ_0EEESR_NSO_INSP_7ScaleInELSS_0EEEST_EEEEEENS4_6LayoutINS5_IJSC_SC_SC_EEENS5_IJNSA_ILi0EEESY_SY_EEEEENS5_IJNS4_10UnderscoreES11_S11_EEEEENS4_23SM90_TMA_LOAD_MULTICASTENS4_14ComposedLayoutINS4_7SwizzleILi3ELi4ELi3EEENS4_18smem_ptr_flag_bitsILi8EEENSW_INS5_IJNSA_ILi8EEESG_EEENS5_IJSG_SC_EEEEEEEvNS4_8identityES14_S1E_vS1F_EENS_8epilogue10collective18CollectiveEpilogueINS1H_23Sm100TmaWarpSpecializedILi1ELi1ELi32ELb0ELb0EEEJSH_NS5_IJNSW_ISF_SC_EES1M_EEESI_SJ_SI_SJ_NS1H_6fusion15FusionCallbacksIS1L_NS1O_17LinearCombinationISI_fSI_fLNS_15FloatRoundStyleE2EEESH_S1N_JEEENS4_5SM1004TMEM4LOAD26SM100_TMEM_LOAD_16dp32b32xENS4_13SM90_TMA_LOADENS15_INS16_ILi2ELi4ELi3EEES19_NSW_INS5_IJS1A_SF_EEENS5_IJSF_SC_EEEEEEENS4_39AutoVectorizingCopyWithAssumedAlignmentILi128EEENS4_14SM90_TMA_STOREES23_S25_S25_EEEvvEEEEvNT_6ParamsE)
        /*09c0*/ 	.short	0x0380
        /*09c2*/ 	.short	0x0800


	//----- nvinfo : EIATTR_SW_WAR
	.align		4
.L_55:
        /*09c4*/ 	.byte	0x04, 0x36
        /*09c6*/ 	.short	(.L_57 - .L_56)
.L_56:
        /*09c8*/ 	.word	0x00000008
.L_57:


//--------------------- .nv.callgraph             --------------------------
	.section	.nv.callgraph,"",@"SHT_CUDA_CALLGRAPH"
	.align	4
	.sectionentsize	8
	.align		4
        /*0000*/ 	.word	0x00000000
	.align		4
        /*0004*/ 	.word	0xffffffff
	.align		4
        /*0008*/ 	.word	index@(_ZN7cutlass13device_kernelINS_4gemm6kernel13GemmUniversalIN4cute5tupleIJiiiiEEENS1_10collective13CollectiveMmaINS1_35MainloopSm100TmaUmmaWarpSpecializedILi13ELi2ELi4ENS5_IJNS4_1CILi4EEESB_NSA_ILi1EEEEEEEENS5_IJNSA_ILi64EEESF_NSA_ILi128EEEEEENS_12float_e5m2_tENS5_IJlSC_lEEESI_SJ_NS4_8TiledMMAINS4_8MMA_AtomIJNS4_10MMA_TraitsINS4_19SM100_MMA_F8F6F4_SSEJSI_SI_fSF_SF_NS4_17integral_constantINS4_4UMMA5MajorELSQ_0EEESR_NSO_INSP_7ScaleInELSS_0EEEST_EEEEEENS4_6LayoutINS5_IJSC_SC_SC_EEENS5_IJNSA_ILi0EEESY_SY_EEEEENS5_IJNS4_10UnderscoreES11_S11_EEEEENS4_23SM90_TMA_LOAD_MULTICASTENS4_14ComposedLayoutINS4_7SwizzleILi3ELi4ELi3EEENS4_18smem_ptr_flag_bitsILi8EEENSW_INS5_IJNSA_ILi8EEESG_EEENS5_IJSG_SC_EEEEEEEvNS4_8identityES14_S1E_vS1F_EENS_8epilogue10collective18CollectiveEpilogueINS1H_23Sm100TmaWarpSpecializedILi1ELi1ELi32ELb0ELb0EEEJSH_NS5_IJNSW_ISF_SC_EES1M_EEESI_SJ_SI_SJ_NS1H_6fusion15FusionCallbacksIS1L_NS1O_17LinearCombinationISI_fSI_fLNS_15FloatRoundStyleE2EEESH_S1N_JEEENS4_5SM1004TMEM4LOAD26SM100_TMEM_LOAD_16dp32b32xENS4_13SM90_TMA_LOADENS15_INS16_ILi2ELi4ELi3EEES19_NSW_INS5_IJS1A_SF_EEENS5_IJSF_SC_EEEEEEENS4_39AutoVectorizingCopyWithAssumedAlignmentILi128EEENS4_14SM90_TMA_STOREES23_S25_S25_EEEvvEEEEvNT_6ParamsE)
	.align		4
        /*000c*/ 	.word	index@(__assertfail)
	.align		4
        /*0010*/ 	.word	0x00000000
	.align		4
        /*0014*/ 	.word	0xfffffffe
	.align		4
        /*0018*/ 	.word	0x00000000
	.align		4
        /*001c*/ 	.word	0xfffffffd
	.align		4
        /*0020*/ 	.word	0x00000000
	.align		4
        /*0024*/ 	.word	0xfffffffc


//--------------------- .nv.constant4             --------------------------
	.section	.nv.constant4,"a",@progbits
	.align	8
	.align		8
.nv.constant4:
        /*0000*/ 	.dword	__assertfail
	.align		8
        /*0008*/ 	.dword	__unnamed_1
	.align		8
        /*0010*/ 	.dword	__unnamed_2
	.align		8
        /*0018*/ 	.dword	_ZN40_INTERNAL_d128d864_4_k_cu_c99e594f_252864cuda3std3__45__cpo5beginE
	.align		8
        /*0020*/ 	.dword	_ZN40_INTERNAL_d128d864_4_k_cu_c99e594f_252864cuda3std3__45__cpo3endE
	.align		8
        /*0028*/ 	.dword	_ZN40_INTERNAL_d128d864_4_k_cu_c99e594f_252864cuda3std3__45__cpo6cbeginE
	.align		8
        /*0030*/ 	.dword	_ZN40_INTERNAL_d128d864_4_k_cu_c99e594f_252864cuda3std3__45__cpo4cendE
	.align		8
        /*0038*/ 	.dword	_ZN40_INTERNAL_d128d864_4_k_cu_c99e594f_252864cuda3std3__442_GLOBAL__N__d128d864_4_k_cu_c99e594f_252866ignoreE
	.align		8
        /*0040*/ 	.dword	_ZN40_INTERNAL_d128d864_4_k_cu_c99e594f_252864cuda3std3__419piecewise_constructE
	.align		8
        /*0048*/ 	.dword	_ZN40_INTERNAL_d128d864_4_k_cu_c99e594f_252864cuda3std3__48in_placeE
	.align		8
        /*0050*/ 	.dword	_ZN40_INTERNAL_d128d864_4_k_cu_c99e594f_252864cuda3std6ranges3__45__cpo4swapE
	.align		8
        /*0058*/ 	.dword	_ZN40_INTERNAL_d128d864_4_k_cu_c99e594f_252864cuda3std6ranges3__45__cpo9iter_moveE
	.align		8
        /*0060*/ 	.dword	_ZN40_INTERNAL_d128d864_4_k_cu_c99e594f_252864cute7productE
	.align		8
        /*0068*/ 	.dword	_ZN40_INTERNAL_d128d864_4_k_cu_c99e594f_252864cute1_E
	.align		8
        /*0070*/ 	.dword	$str$25
	.align		8
        /*0078*/ 	.dword	$str$26
	.align		8
        /*0080*/ 	.dword	$str$27
	.align		8
        /*0088*/ 	.dword	$str$28


//--------------------- .text._ZN7cutlass13device_kernelINS_4gemm6kernel13GemmUniversalIN4cute5tupleIJiiiiEEENS1_10collective13CollectiveMmaINS1_35MainloopSm100TmaUmmaWarpSpecializedILi13ELi2ELi4ENS5_IJNS4_1CILi4EEESB_NSA_ILi1EEEEEEEENS5_IJNSA_ILi64EEESF_NSA_ILi128EEEEEENS_12float_e5m2_tENS5_IJlSC_lEEESI_SJ_NS4_8TiledMMAINS4_8MMA_AtomIJNS4_10MMA_TraitsINS4_19SM100_MMA_F8F6F4_SSEJSI_SI_fSF_SF_NS4_17integral_constantINS4_4UMMA5MajorELSQ_0EEESR_NSO_INSP_7ScaleInELSS_0EEEST_EEEEEENS4_6LayoutINS5_IJSC_SC_SC_EEENS5_IJNSA_ILi0EEESY_SY_EEEEENS5_IJNS4_10UnderscoreES11_S11_EEEEENS4_23SM90_TMA_LOAD_MULTICASTENS4_14ComposedLayoutINS4_7SwizzleILi3ELi4ELi3EEENS4_18smem_ptr_flag_bitsILi8EEENSW_INS5_IJNSA_ILi8EEESG_EEENS5_IJSG_SC_EEEEEEEvNS4_8identityES14_S1E_vS1F_EENS_8epilogue10collective18CollectiveEpilogueINS1H_23Sm100TmaWarpSpecializedILi1ELi1ELi32ELb0ELb0EEEJSH_NS5_IJNSW_ISF_SC_EES1M_EEESI_SJ_SI_SJ_NS1H_6fusion15FusionCallbacksIS1L_NS1O_17LinearCombinationISI_fSI_fLNS_15FloatRoundStyleE2EEESH_S1N_JEEENS4_5SM1004TMEM4LOAD26SM100_TMEM_LOAD_16dp32b32xENS4_13SM90_TMA_LOADENS15_INS16_ILi2ELi4ELi3EEES19_NSW_INS5_IJS1A_SF_EEENS5_IJSF_SC_EEEEEEENS4_39AutoVectorizingCopyWithAssumedAlignmentILi128EEENS4_14SM90_TMA_STOREES23_S25_S25_EEEvvEEEEvNT_6ParamsE --------------------------
	.section	.text._ZN7cutlass13device_kernelINS_4gemm6kernel13GemmUniversalIN4cute5tupleIJiiiiEEENS1_10collective13CollectiveMmaINS1_35MainloopSm100TmaUmmaWarpSpecializedILi13ELi2ELi4ENS5_IJNS4_1CILi4EEESB_NSA_ILi1EEEEEEEENS5_IJNSA_ILi64EEESF_NSA_ILi128EEEEEENS_12float_e5m2_tENS5_IJlSC_lEEESI_SJ_NS4_8TiledMMAINS4_8MMA_AtomIJNS4_10MMA_TraitsINS4_19SM100_MMA_F8F6F4_SSEJSI_SI_fSF_SF_NS4_17integral_constantINS4_4UMMA5MajorELSQ_0EEESR_NSO_INSP_7ScaleInELSS_0EEEST_EEEEEENS4_6LayoutINS5_IJSC_SC_SC_EEENS5_IJNSA_ILi0EEESY_SY_EEEEENS5_IJNS4_10UnderscoreES11_S11_EEEEENS4_23SM90_TMA_LOAD_MULTICASTENS4_14ComposedLayoutINS4_7SwizzleILi3ELi4ELi3EEENS4_18smem_ptr_flag_bitsILi8EEENSW_INS5_IJNSA_ILi8EEESG_EEENS5_IJSG_SC_EEEEEEEvNS4_8identityES14_S1E_vS1F_EENS_8epilogue10collective18CollectiveEpilogueINS1H_23Sm100TmaWarpSpecializedILi1ELi1ELi32ELb0ELb0EEEJSH_NS5_IJNSW_ISF_SC_EES1M_EEESI_SJ_SI_SJ_NS1H_6fusion15FusionCallbacksIS1L_NS1O_17LinearCombinationISI_fSI_fLNS_15FloatRoundStyleE2EEESH_S1N_JEEENS4_5SM1004TMEM4LOAD26SM100_TMEM_LOAD_16dp32b32xENS4_13SM90_TMA_LOADENS15_INS16_ILi2ELi4ELi3EEES19_NSW_INS5_IJS1A_SF_EEENS5_IJSF_SC_EEEEEEENS4_39AutoVectorizingCopyWithAssumedAlignmentILi128EEENS4_14SM90_TMA_STOREES23_S25_S25_EEEvvEEEEvNT_6ParamsE,"ax",@progbits
	.align	128
.text._ZN7cutlass13device_kernelINS_4gemm6kernel13GemmUniversalIN4cute5tupleIJiiiiEEENS1_10collective13CollectiveMmaINS1_35MainloopSm100TmaUmmaWarpSpecializedILi13ELi2ELi4ENS5_IJNS4_1CILi4EEESB_NSA_ILi1EEEEEEEENS5_IJNSA_ILi64EEESF_NSA_ILi128EEEEEENS_12float_e5m2_tENS5_IJlSC_lEEESI_SJ_NS4_8TiledMMAINS4_8MMA_AtomIJNS4_10MMA_TraitsINS4_19SM100_MMA_F8F6F4_SSEJSI_SI_fSF_SF_NS4_17integral_constantINS4_4UMMA5MajorELSQ_0EEESR_NSO_INSP_7ScaleInELSS_0EEEST_EEEEEENS4_6LayoutINS5_IJSC_SC_SC_EEENS5_IJNSA_ILi0EEESY_SY_EEEEENS5_IJNS4_10UnderscoreES11_S11_EEEEENS4_23SM90_TMA_LOAD_MULTICASTENS4_14ComposedLayoutINS4_7SwizzleILi3ELi4ELi3EEENS4_18smem_ptr_flag_bitsILi8EEENSW_INS5_IJNSA_ILi8EEESG_EEENS5_IJSG_SC_EEEEEEEvNS4_8identityES14_S1E_vS1F_EENS_8epilogue10collective18CollectiveEpilogueINS1H_23Sm100TmaWarpSpecializedILi1ELi1ELi32ELb0ELb0EEEJSH_NS5_IJNSW_ISF_SC_EES1M_EEESI_SJ_SI_SJ_NS1H_6fusion15FusionCallbacksIS1L_NS1O_17LinearCombinationISI_fSI_fLNS_15FloatRoundStyleE2EEESH_S1N_JEEENS4_5SM1004TMEM4LOAD26SM100_TMEM_LOAD_16dp32b32xENS4_13SM90_TMA_LOADENS15_INS16_ILi2ELi4ELi3EEES19_NSW_INS5_IJS1A_SF_EEENS5_IJSF_SC_EEEEEEENS4_39AutoVectorizingCopyWithAssumedAlignmentILi128EEENS4_14SM90_TMA_STOREES23_S25_S25_EEEvvEEEEvNT_6ParamsE:
        .type           _ZN7cutlass13device_kernelINS_4gemm6kernel13GemmUniversalIN4cute5tupleIJiiiiEEENS1_10collective13CollectiveMmaINS1_35MainloopSm100TmaUmmaWarpSpecializedILi13ELi2ELi4ENS5_IJNS4_1CILi4EEESB_NSA_ILi1EEEEEEEENS5_IJNSA_ILi64EEESF_NSA_ILi128EEEEEENS_12float_e5m2_tENS5_IJlSC_lEEESI_SJ_NS4_8TiledMMAINS4_8MMA_AtomIJNS4_10MMA_TraitsINS4_19SM100_MMA_F8F6F4_SSEJSI_SI_fSF_SF_NS4_17integral_constantINS4_4UMMA5MajorELSQ_0EEESR_NSO_INSP_7ScaleInELSS_0EEEST_EEEEEENS4_6LayoutINS5_IJSC_SC_SC_EEENS5_IJNSA_ILi0EEESY_SY_EEEEENS5_IJNS4_10UnderscoreES11_S11_EEEEENS4_23SM90_TMA_LOAD_MULTICASTENS4_14ComposedLayoutINS4_7SwizzleILi3ELi4ELi3EEENS4_18smem_ptr_flag_bitsILi8EEENSW_INS5_IJNSA_ILi8EEESG_EEENS5_IJSG_SC_EEEEEEEvNS4_8identityES14_S1E_vS1F_EENS_8epilogue10collective18CollectiveEpilogueINS1H_23Sm100TmaWarpSpecializedILi1ELi1ELi32ELb0ELb0EEEJSH_NS5_IJNSW_ISF_SC_EES1M_EEESI_SJ_SI_SJ_NS1H_6fusion15FusionCallbacksIS1L_NS1O_17LinearCombinationISI_fSI_fLNS_15FloatRoundStyleE2EEESH_S1N_JEEENS4_5SM1004TMEM4LOAD26SM100_TMEM_LOAD_16dp32b32xENS4_13SM90_TMA_LOADENS15_INS16_ILi2ELi4ELi3EEES19_NSW_INS5_IJS1A_SF_EEENS5_IJSF_SC_EEEEEEENS4_39AutoVectorizingCopyWithAssumedAlignmentILi128EEENS4_14SM90_TMA_STOREES23_S25_S25_EEEvvEEEEvNT_6ParamsE,@function
        .size           _ZN7cutlass13device_kernelINS_4gemm6kernel13GemmUniversalIN4cute5tupleIJiiiiEEENS1_10collective13CollectiveMmaINS1_35MainloopSm100TmaUmmaWarpSpecializedILi13ELi2ELi4ENS5_IJNS4_1CILi4EEESB_NSA_ILi1EEEEEEEENS5_IJNSA_ILi64EEESF_NSA_ILi128EEEEEENS_12float_e5m2_tENS5_IJlSC_lEEESI_SJ_NS4_8TiledMMAINS4_8MMA_AtomIJNS4_10MMA_TraitsINS4_19SM100_MMA_F8F6F4_SSEJSI_SI_fSF_SF_NS4_17integral_constantINS4_4UMMA5MajorELSQ_0EEESR_NSO_INSP_7ScaleInELSS_0EEEST_EEEEEENS4_6LayoutINS5_IJSC_SC_SC_EEENS5_IJNSA_ILi0EEESY_SY_EEEEENS5_IJNS4_10UnderscoreES11_S11_EEEEENS4_23SM90_TMA_LOAD_MULTICASTENS4_14ComposedLayoutINS4_7SwizzleILi3ELi4ELi3EEENS4_18smem_ptr_flag_bitsILi8EEENSW_INS5_IJNSA_ILi8EEESG_EEENS5_IJSG_SC_EEEEEEEvNS4_8identityES14_S1E_vS1F_EENS_8epilogue10collective18CollectiveEpilogueINS1H_23Sm100TmaWarpSpecializedILi1ELi1ELi32ELb0ELb0EEEJSH_NS5_IJNSW_ISF_SC_EES1M_EEESI_SJ_SI_SJ_NS1H_6fusion15FusionCallbacksIS1L_NS1O_17LinearCombinationISI_fSI_fLNS_15FloatRoundStyleE2EEESH_S1N_JEEENS4_5SM1004TMEM4LOAD26SM100_TMEM_LOAD_16dp32b32xENS4_13SM90_TMA_LOADENS15_INS16_ILi2ELi4ELi3EEES19_NSW_INS5_IJS1A_SF_EEENS5_IJSF_SC_EEEEEEENS4_39AutoVectorizingCopyWithAssumedAlignmentILi128EEENS4_14SM90_TMA_STOREES23_S25_S25_EEEvvEEEEvNT_6ParamsE,(.L_x_163 - _ZN7cutlass13device_kernelINS_4gemm6kernel13GemmUniversalIN4cute5tupleIJiiiiEEENS1_10collective13CollectiveMmaINS1_35MainloopSm100TmaUmmaWarpSpecializedILi13ELi2ELi4ENS5_IJNS4_1CILi4EEESB_NSA_ILi1EEEEEEEENS5_IJNSA_ILi64EEESF_NSA_ILi128EEEEEENS_12float_e5m2_tENS5_IJlSC_lEEESI_SJ_NS4_8TiledMMAINS4_8MMA_AtomIJNS4_10MMA_TraitsINS4_19SM100_MMA_F8F6F4_SSEJSI_SI_fSF_SF_NS4_17integral_constantINS4_4UMMA5MajorELSQ_0EEESR_NSO_INSP_7ScaleInELSS_0EEEST_EEEEEENS4_6LayoutINS5_IJSC_SC_SC_EEENS5_IJNSA_ILi0EEESY_SY_EEEEENS5_IJNS4_10UnderscoreES11_S11_EEEEENS4_23SM90_TMA_LOAD_MULTICASTENS4_14ComposedLayoutINS4_7SwizzleILi3ELi4ELi3EEENS4_18smem_ptr_flag_bitsILi8EEENSW_INS5_IJNSA_ILi8EEESG_EEENS5_IJSG_SC_EEEEEEEvNS4_8identityES14_S1E_vS1F_EENS_8epilogue10collective18CollectiveEpilogueINS1H_23Sm100TmaWarpSpecializedILi1ELi1ELi32ELb0ELb0EEEJSH_NS5_IJNSW_ISF_SC_EES1M_EEESI_SJ_SI_SJ_NS1H_6fusion15FusionCallbacksIS1L_NS1O_17LinearCombinationISI_fSI_fLNS_15FloatRoundStyleE2EEESH_S1N_JEEENS4_5SM1004TMEM4LOAD26SM100_TMEM_LOAD_16dp32b32xENS4_13SM90_TMA_LOADENS15_INS16_ILi2ELi4ELi3EEES19_NSW_INS5_IJS1A_SF_EEENS5_IJSF_SC_EEEEEEENS4_39AutoVectorizingCopyWithAssumedAlignmentILi128EEENS4_14SM90_TMA_STOREES23_S25_S25_EEEvvEEEEvNT_6ParamsE)
        .other          _ZN7cutlass13device_kernelINS_4gemm6kernel13GemmUniversalIN4cute5tupleIJiiiiEEENS1_10collective13CollectiveMmaINS1_35MainloopSm100TmaUmmaWarpSpecializedILi13ELi2ELi4ENS5_IJNS4_1CILi4EEESB_NSA_ILi1EEEEEEEENS5_IJNSA_ILi64EEESF_NSA_ILi128EEEEEENS_12float_e5m2_tENS5_IJlSC_lEEESI_SJ_NS4_8TiledMMAINS4_8MMA_AtomIJNS4_10MMA_TraitsINS4_19SM100_MMA_F8F6F4_SSEJSI_SI_fSF_SF_NS4_17integral_constantINS4_4UMMA5MajorELSQ_0EEESR_NSO_INSP_7ScaleInELSS_0EEEST_EEEEEENS4_6LayoutINS5_IJSC_SC_SC_EEENS5_IJNSA_ILi0EEESY_SY_EEEEENS5_IJNS4_10UnderscoreES11_S11_EEEEENS4_23SM90_TMA_LOAD_MULTICASTENS4_14ComposedLayoutINS4_7SwizzleILi3ELi4ELi3EEENS4_18smem_ptr_flag_bitsILi8EEENSW_INS5_IJNSA_ILi8EEESG_EEENS5_IJSG_SC_EEEEEEEvNS4_8identityES14_S1E_vS1F_EENS_8epilogue10collective18CollectiveEpilogueINS1H_23Sm100TmaWarpSpecializedILi1ELi1ELi32ELb0ELb0EEEJSH_NS5_IJNSW_ISF_SC_EES1M_EEESI_SJ_SI_SJ_NS1H_6fusion15FusionCallbacksIS1L_NS1O_17LinearCombinationISI_fSI_fLNS_15FloatRoundStyleE2EEESH_S1N_JEEENS4_5SM1004TMEM4LOAD26SM100_TMEM_LOAD_16dp32b32xENS4_13SM90_TMA_LOADENS15_INS16_ILi2ELi4ELi3EEES19_NSW_INS5_IJS1A_SF_EEENS5_IJSF_SC_EEEEEEENS4_39AutoVectorizingCopyWithAssumedAlignmentILi128EEENS4_14SM90_TMA_STOREES23_S25_S25_EEEvvEEEEvNT_6ParamsE,@"STO_CUDA_ENTRY STV_DEFAULT"
_ZN7cutlass13device_kernelINS_4gemm6kernel13GemmUniversalIN4cute5tupleIJiiiiEEENS1_10collective13CollectiveMmaINS1_35MainloopSm100TmaUmmaWarpSpecializedILi13ELi2ELi4ENS5_IJNS4_1CILi4EEESB_NSA_ILi1EEEEEEEENS5_IJNSA_ILi64EEESF_NSA_ILi128EEEEEENS_12float_e5m2_tENS5_IJlSC_lEEESI_SJ_NS4_8TiledMMAINS4_8MMA_AtomIJNS4_10MMA_TraitsINS4_19SM100_MMA_F8F6F4_SSEJSI_SI_fSF_SF_NS4_17integral_constantINS4_4UMMA5MajorELSQ_0EEESR_NSO_INSP_7ScaleInELSS_0EEEST_EEEEEENS4_6LayoutINS5_IJSC_SC_SC_EEENS5_IJNSA_ILi0EEESY_SY_EEEEENS5_IJNS4_10UnderscoreES11_S11_EEEEENS4_23SM90_TMA_LOAD_MULTICASTENS4_14ComposedLayoutINS4_7SwizzleILi3ELi4ELi3EEENS4_18smem_ptr_flag_bitsILi8EEENSW_INS5_IJNSA_ILi8EEESG_EEENS5_IJSG_SC_EEEEEEEvNS4_8identityES14_S1E_vS1F_EENS_8epilogue10collective18CollectiveEpilogueINS1H_23Sm100TmaWarpSpecializedILi1ELi1ELi32ELb0ELb0EEEJSH_NS5_IJNSW_ISF_SC_EES1M_EEESI_SJ_SI_SJ_NS1H_6fusion15FusionCallbacksIS1L_NS1O_17LinearCombinationISI_fSI_fLNS_15FloatRoundStyleE2EEESH_S1N_JEEENS4_5SM1004TMEM4LOAD26SM100_TMEM_LOAD_16dp32b32xENS4_13SM90_TMA_LOADENS15_INS16_ILi2ELi4ELi3EEES19_NSW_INS5_IJS1A_SF_EEENS5_IJSF_SC_EEEEEEENS4_39AutoVectorizingCopyWithAssumedAlignmentILi128EEENS4_14SM90_TMA_STOREES23_S25_S25_EEEvvEEEEvNT_6ParamsE:
[----:B------:R-:W1:Y:S01]  /*0000*/  LDC R1, c[0x0][0x37c] ;  /* 0x0000df00ff017b82 */ /* 0x000e620000000800 */
[----:B------:R-:W2:Y:S01]  /*0010*/  S2R R76, SR_TID.X ;  /* 0x00000000004c7919 */ /* 0x000ea20000002100 */
[----:B------:R-:W3:Y:S01]  /*0020*/  LDCU.64 UR6, c[0x0][0x890] ;  /* 0x00011200ff0677ac */ /* 0x000ee20008000a00 */
[----:B------:R-:W-:Y:S01]  /*0030*/  PRMT R79, RZ, 0x7610, R79 ;  /* 0x00007610ff4f7816 */ /* 0x000fe2000000004f */
[----:B------:R-:W4:Y:S01]  /*0040*/  LDCU.64 UR52, c[0x0][0x358] ;  /* 0x00006b00ff3477ac */ /* 0x000f220008000a00 */
[----:B------:R-:W-:Y:S02]  /*0050*/  ELECT P3, URZ, PT ;  /* 0x0000000000ff782f */ /* 0x000fe40003860000 */
[----:B---3--:R-:W-:-:S04]  /*0060*/  ISETP.NE.U32.AND P0, PT, RZ, UR6, PT ;  /* 0x00000006ff007c0c */ /* 0x008fc8000bf05070 */
[----:B------:R-:W-:Y:S02]  /*0070*/  ISETP.NE.AND.EX P1, PT, RZ, UR7, PT, P0 ;  /* 0x00000007ff007c0c */ /* 0x000fe4000bf25300 */
[----:B--2---:R-:W-:-:S05]  /*0080*/  SHF.R.U32.HI R80, RZ, 0x5, R76 ;  /* 0x00000005ff507819 */ /* 0x004fca000001164c */
[----:B------:R-:W2:Y:S02]  /*0090*/  SHFL.IDX PT, R0, R80, RZ, 0x1f ;  /* 0x00001fff50007589 */ /* 0x000ea400000e0000 */
[----:B--2---:R-:W-:-:S04]  /*00a0*/  R2UR UR10, R0 ;  /* 0x00000000000a72ca */ /* 0x004fc800000e0000 */
[----:B-1--4-:R-:W-:Y:S05]  /*00b0*/  @P1 BRA `(.L_x_0) ;  /* 0x00000000002c1947 */ /* 0x012fea0003800000 */
[----:B------:R-:W1:Y:S02]  /*00c0*/  LDCU.64 UR4, c[0x0][0x888] ;  /* 0x00011100ff0477ac */ /* 0x000e640008000a00 */
[----:B-1----:R-:W-:-:S04]  /*00d0*/  UISETP.NE.U32.AND UP0, UPT, UR4, URZ, UPT ;  /* 0x000000ff0400728c */ /* 0x002fc8000bf05070 */
[----:B------:R-:W-:-:S09]  /*00e0*/  UISETP.NE.AND.EX UP0, UPT, UR5, URZ, UPT, UP0 ;  /* 0x000000ff0500728c */ /* 0x000fd2000bf05300 */
[----:B------:R-:W-:Y:S05]  /*00f0*/  BRA.U !UP0, `(.L_x_1) ;  /* 0x0000000108107547 */ /* 0x000fea000b800000 */
[----:B------:R-:W1:Y:S02]  /*0100*/  LDC.64 R2, c[0x0][0x888] ;  /* 0x00022200ff027b82 */ /* 0x000e640000000a00 */
[----:B-1----:R1:W5:Y:S01]  /*0110*/  LDG.E R39, desc[UR52][R2.64] ;  /* 0x0000003402277981 */ /* 0x002362000c1e1900 */
[----:B------:R-:W-:Y:S01]  /*0120*/  HFMA2 R79, -RZ, RZ, 0, 5.9604644775390625e-08 ;  /* 0x00000001ff4f7431 */ /* 0x000fe200000001ff */
[----:B------:R-:W-:Y:S05]  /*0130*/  BRA `(.L_x_0) ;  /* 0x00000000000c7947 */ /* 0x000fea0003800000 */
.L_x_1:
[----:B------:R-:W1:Y:S01]  /*0140*/  LDCU UR4, c[0x0][0x880] ;  /* 0x00011000ff0477ac */ /* 0x000e620008000800 */
[----:B------:R-:W-:Y:S01]  /*0150*/  HFMA2 R79, -RZ, RZ, 0, 5.9604644775390625e-08 ;  /* 0x00000001ff4f7431 */ /* 0x000fe200000001ff */
[----:B-1----:R-:W-:-:S07]  /*0160*/  MOV R39, UR4 ;  /* 0x0000000400277c02 */ /* 0x002fce0008000f00 */
.L_x_0:
[----:B------:R-:W2:Y:S02]  /*0170*/  LDCU.64 UR4, c[0x0][0x8b0] ;  /* 0x00011600ff0477ac */ /* 0x000ea40008000a00 */
[----:B--2---:R-:W-:-:S04]  /*0180*/  UISETP.NE.U32.AND UP0, UPT, UR4, URZ, UPT ;  /* 0x000000ff0400728c */ /* 0x004fc8000bf05070 */
[----:B------:R-:W-:-:S09]  /*0190*/  UISETP.NE.AND.EX UP0, UPT, UR5, URZ, UPT, UP0 ;  /* 0x000000ff0500728c */ /* 0x000fd2000bf05300 */
[----:B------:R-:W-:Y:S05]  /*01a0*/  BRA.U UP0, `(.L_x_2) ;  /* 0x0000000100247547 */ /* 0x000fea000b800000 */
[----:B------:R-:W2:Y:S02]  /*01b0*/  LDCU.64 UR4, c[0x0][0x8a8] ;  /* 0x00011500ff0477ac */ /* 0x000ea40008000a00 */
[----:B--2---:R-:W-:-:S04]  /*01c0*/  UISETP.NE.U32.AND UP0, UPT, UR4, URZ, UPT ;  /* 0x000000ff0400728c */ /* 0x004fc8000bf05070 */
[----:B------:R-:W-:-:S09]  /*01d0*/  UISETP.NE.AND.EX UP0, UPT, UR5, URZ, UPT, UP0 ;  /* 0x000000ff0500728c */ /* 0x000fd2000bf05300 */
[----:B------:R-:W-:Y:S05]  /*01e0*/  BRA.U !UP0, `(.L_x_3) ;  /* 0x00000001080c7547 */ /* 0x000fea000b800000 */
[----:B-1----:R-:W1:Y:S02]  /*01f0*/  LDC.64 R2, c[0x0][0x8a8] ;  /* 0x00022a00ff027b82 */ /* 0x002e640000000a00 */
[----:B-1----:R2:W5:Y:S01]  /*0200*/  LDG.E R38, desc[UR52][R2.64] ;  /* 0x0000003402267981 */ /* 0x002562000c1e1900 */
[----:B------:R-:W-:Y:S05]  /*0210*/  BRA `(.L_x_2) ;  /* 0x0000000000087947 */ /* 0x000fea0003800000 */
.L_x_3:
[----:B------:R-:W2:Y:S02]  /*0220*/  LDCU UR4, c[0x0][0x8a0] ;  /* 0x00011400ff0477ac */ /* 0x000ea40008000800 */
[----:B--2---:R-:W-:Y:S02]  /*0230*/  MOV R38, UR4 ;  /* 0x0000000400267c02 */ /* 0x004fe40008000f00 */
.L_x_2:
[----:B------:R-:W-:Y:S01]  /*0240*/  IMAD.U32 R0, RZ, RZ, UR10 ;  /* 0x0000000aff007e24 */ /* 0x000fe2000f8e00ff */
[----:B------:R-:W-:Y:S04]  /*0250*/  BSSY.RECONVERGENT B0, `(.L_x_4) ;  /* 0x000000c000007945 */ /* 0x000fe80003800200 */
[C---:B------:R-:W-:Y:S02]  /*0260*/  ISETP.NE.OR P2, PT, R0.reuse, 0x1, !P3 ;  /* 0x000000010000780c */ /* 0x040fe40005f45670 */
[----:B------:R-:W-:-:S11]  /*0270*/  ISETP.NE.OR P1, PT, R0, 0x3, !P3 ;  /* 0x000000030000780c */ /* 0x000fd60005f25670 */
[----:B------:R-:W-:Y:S05]  /*0280*/  @P2 BRA `(.L_x_5) ;  /* 0x0000000000202947 */ /* 0x000fea0003800000 */
[----:B------:R-:W3:Y:S02]  /*0290*/  LDCU.64 UR4, c[0x0][0x348] ;  /* 0x00006900ff0477ac */ /* 0x000ee40008000a00 */
[----:B---3--:R-:W-:Y:S02]  /*02a0*/  UIADD3 UR8, UP1, UPT, UR4, 0x80, URZ ;  /* 0x0000008004087890 */ /* 0x008fe4000ff3e0ff */
[----:B------:R-:W-:Y:S02]  /*02b0*/  UIADD3 UR4, UP0, UPT, UR4, 0x180, URZ ;  /* 0x0000018004047890 */ /* 0x000fe4000ff1e0ff */
[----:B------:R-:W-:Y:S02]  /*02c0*/  UIADD3.X UR9, UPT, UPT, URZ, UR5, URZ, UP1, !UPT ;  /* 0x00000005ff097290 */ /* 0x000fe40008ffe4ff */
[----:B------:R-:W-:-:S07]  /*02d0*/  UIADD3.X UR5, UPT, UPT, URZ, UR5, URZ, UP0, !UPT ;  /* 0x00000005ff057290 */ /* 0x000fce00087fe4ff */
[----:B------:R3:W-:Y:S02]  /*02e0*/  UTMACCTL.PF [UR8] ;  /* 0x00000000080079b9 */ /* 0x0007e40008040000 */
[----:B------:R3:W-:Y:S02]  /*02f0*/  UTMACCTL.PF [UR4] ;  /* 0x00000000040079b9 */ /* 0x0007e40008040000 */
[----:B---3--:R-:W-:Y:S01]  /*0300*/  NOP ;  /* 0x0000000000007918 */ /* 0x008fe20000000000 */
.L_x_5:
[----:B------:R-:W-:Y:S05]  /*0310*/  BSYNC.RECONVERGENT B0 ;  /* 0x0000000000007941 */ /* 0x000fea0003800200 */
.L_x_4:
[----:B------:R-:W-:Y:S04]  /*0320*/  BSSY.RECONVERGENT B0, `(.L_x_6) ;  /* 0x000000a000007945 */ /* 0x000fe80003800200 */
        /* <DEDUP_REMOVED lines=9> */
.L_x_7:
[----:B------:R-:W-:Y:S05]  /*03c0*/  BSYNC.RECONVERGENT B0 ;  /* 0x0000000000007941 */ /* 0x000fea0003800200 */
.L_x_6:
[----:B------:R-:W3:Y:S01]  /*03d0*/  LDCU.64 UR4, c[0x0][0x888] ;  /* 0x00011100ff0477ac */ /* 0x000ee20008000a00 */
[----:B------:R-:W-:Y:S01]  /*03e0*/  ISETP.NE.AND.EX P0, PT, RZ, UR7, PT, P0 ;  /* 0x00000007ff007c0c */ /* 0x000fe2000bf05300 */
[----:B------:R-:W-:Y:S01]  /*03f0*/  UPLOP3.LUT UP3, UPT, UPT, UPT, UPT, 0x80, 0x8 ;  /* 0x000000000008789c */ /* 0x000fe20003f6f070 */
[----:B---3--:R-:W-:-:S04]  /*0400*/  ISETP.NE.U32.AND P1, PT, RZ, UR4, PT ;  /* 0x00000004ff007c0c */ /* 0x008fc8000bf25070 */
[----:B------:R-:W-:-:S13]  /*0410*/  ISETP.NE.AND.EX P1, PT, RZ, UR5, PT, P1 ;  /* 0x00000005ff007c0c */ /* 0x000fda000bf25310 */
[----:B------:R-:W-:Y:S05]  /*0420*/  @P1 BRA P0, `(.L_x_8) ;  /* 0x0000000000281947 */ /* 0x000fea0000000000 */
[----:B------:R-:W-:Y:S01]  /*0430*/  UISETP.NE.U32.AND UP0, UPT, UR6, URZ, UPT ;  /* 0x000000ff0600728c */ /* 0x000fe2000bf05070 */
[----:B-----5:R-:W-:Y:S01]  /*0440*/  FSETP.NEU.AND P0, PT, R39, RZ, PT ;  /* 0x000000ff2700720b */ /* 0x020fe20003f0d000 */
[----:B------:R-:W-:Y:S02]  /*0450*/  UISETP.NE.U32.AND UP2, UPT, UR4, URZ, UPT ;  /* 0x000000ff0400728c */ /* 0x000fe4000bf45070 */
[----:B------:R-:W-:Y:S02]  /*0460*/  UISETP.NE.AND.EX UP1, UPT, UR7, URZ, UPT, UP0 ;  /* 0x000000ff0700728c */ /* 0x000fe4000bf25300 */
[----:B------:R-:W-:-:S04]  /*0470*/  UISETP.NE.AND.EX UP0, UPT, UR5, URZ, UPT, UP2 ;  /* 0x000000ff0500728c */ /* 0x000fc8000bf05320 */
[----:B------:R-:W-:-:S04]  /*0480*/  USEL UR4, URZ, 0xffffffff, UP0 ;  /* 0xffffffffff047887 */ /* 0x000fc80008000000 */
[----:B------:R-:W-:Y:S01]  /*0490*/  VOTEU.ANY UP0, P0 ;  /* 0x0000000000ff7886 */ /* 0x000fe20000000100 */
[----:B------:R-:W-:-:S04]  /*04a0*/  @!UP1 USEL UR4, URZ, 0xffffffff, UP0 ;  /* 0xffffffffff049887 */ /* 0x000fc80008000000 */
[----:B------:R-:W-:-:S04]  /*04b0*/  ULOP3.LUT UR4, UR4, 0x1, URZ, 0xc0, !UPT ;  /* 0x0000000104047892 */ /* 0x000fc8000f8ec0ff */
[----:B------:R-:W-:-:S11]  /*04c0*/  UISETP.NE.U32.AND UP3, UPT, UR4, 0x1, UPT ;  /* 0x000000010400788c */ /* 0x000fd6000bf65070 */
.L_x_8:
[----:B-12---:R-:W1:Y:S01]  /*04d0*/  SHFL.IDX PT, R2, R80, RZ, 0x1f ;  /* 0x00001fff50027589 */ /* 0x006e6200000e0000 */
[----:B------:R-:W-:-:S04]  /*04e0*/  UISETP.NE.AND UP0, UPT, UR10, 0x2, UPT ;  /* 0x000000020a00788c */ /* 0x000fc8000bf05270 */
[----:B------:R-:W-:Y:S01]  /*04f0*/  USEL UR26, URZ, 0x1, UP0 ;  /* 0x00000001ff1a7887 */ /* 0x000fe20008000000 */
[----:B-1----:R-:W-:-:S13]  /*0500*/  ISETP.NE.AND P0, PT, R2, RZ, PT ;  /* 0x000000ff0200720c */ /* 0x002fda0003f05270 */
[----:B------:R-:W-:Y:S05]  /*0510*/  @P0 BRA `(.L_x_9) ;  /* 0x0000000000ac0947 */ /* 0x000fea0003800000 */
[----:B------:R-:W-:Y:S01]  /*0520*/  ELECT P0, URZ, PT ;  /* 0x0000000000ff782f */ /* 0x000fe20003800000 */
[----:B------:R-:W-:-:S12]  /*0530*/  BSSY.RECONVERGENT B0, `(.L_x_9) ;  /* 0x0000029000007945 */ /* 0x000fd80003800200 */
[----:B------:R-:W-:Y:S05]  /*0540*/  @!P0 BRA `(.L_x_10) ;  /* 0x00000000009c8947 */ /* 0x000fea0003800000 */
[----:B------:R-:W1:Y:S01]  /*0550*/  S2UR UR6, SR_CgaCtaId ;  /* 0x00000000000679c3 */ /* 0x000e620000008800 */
[----:B------:R-:W-:Y:S01]  /*0560*/  UMOV UR7, 0x400 ;  /* 0x0000040000077882 */ /* 0x000fe20000000000 */
[----:B------:R-:W-:Y:S01]  /*0570*/  UMOV UR5, 0x1 ;  /* 0x0000000100057882 */ /* 0x000fe20000000000 */
[----:B------:R-:W-:Y:S01]  /*0580*/  UMOV UR4, 0x7 ;  /* 0x0000000700047882 */ /* 0x000fe20000000000 */
[----:B------:R-:W-:-:S04]  /*0590*/  UIADD3 UR8, UPT, UPT, -UR5, 0x100000, URZ ;  /* 0x0010000005087890 */ /* 0x000fc8000fffe1ff */
[----:B------:R-:W-:Y:S02]  /*05a0*/  USHF.L.U32 UR9, UR8, 0xb, URZ ;  /* 0x0000000b08097899 */ /* 0x000fe400080006ff */
[----:B------:R-:W-:Y:S02]  /*05b0*/  USHF.L.U32 UR8, UR8, 0x1, URZ ;  /* 0x0000000108087899 */ /* 0x000fe400080006ff */
[----:B------:R-:W-:-:S04]  /*05c0*/  UIADD3 UR4, UPT, UPT, -UR4, 0x100000, URZ ;  /* 0x0010000004047890 */ /* 0x000fc8000fffe1ff */
[----:B------:R-:W-:Y:S02]  /*05d0*/  USHF.L.U32 UR5, UR4, 0xb, URZ ;  /* 0x0000000b04057899 */ /* 0x000fe400080006ff */
[----:B------:R-:W-:Y:S02]  /*05e0*/  USHF.L.U32 UR4, UR4, 0x1, URZ ;  /* 0x0000000104047899 */ /* 0x000fe400080006ff */
[----:B-1----:R-:W-:Y:S01]  /*05f0*/  ULEA UR6, UR6, UR7, 0x18 ;  /* 0x0000000706067291 */ /* 0x002fe2000f8ec0ff */
[----:B------:R-:W1:Y:S11]  /*0600*/  FENCE.VIEW.ASYNC.S ;  /* 0x00000000000073c6 */ /* 0x000e760000000000 */
[----:B-1----:R1:W2:Y:S01]  /*0610*/  SYNCS.EXCH.64 URZ, [UR6], UR8 ;  /* 0x0000000806ff75b2 */ /* 0x0022a20008000100 */
[----:B------:R1:W3:Y:S01]  /*0620*/  SYNCS.EXCH.64 URZ, [UR6+0x68], UR4 ;  /* 0x0000680406ff75b2 */ /* 0x0002e20008000100 */
[----:B------:R1:W4:Y:S01]  /*0630*/  SYNCS.EXCH.64 URZ, [UR6+0x8], UR8 ;  /* 0x0000080806ff75b2 */ /* 0x0003220008000100 */
[----:B------:R1:W1:Y:S01]  /*0640*/  SYNCS.EXCH.64 URZ, [UR6+0x70], UR4 ;  /* 0x0000700406ff75b2 */ /* 0x0002620008000100 */
        /* <DEDUP_REMOVED lines=22> */
[----:B--234-:R-:W-:Y:S01]  /*07b0*/  NOP ;  /* 0x0000000000007918 */ /* 0x01cfe20000000000 */
.L_x_10:
[----:B-1----:R-:W-:Y:S05]  /*07c0*/  BSYNC.RECONVERGENT B0 ;  /* 0x0000000000007941 */ /* 0x002fea0003800200 */
.L_x_9:
[----:B------:R-:W1:Y:S01]  /*07d0*/  SHFL.IDX PT, R2, R80, RZ, 0x1f ;  /* 0x00001fff50027589 */ /* 0x000e6200000e0000 */
[----:B------:R-:W-:Y:S01]  /*07e0*/  NOP ;  /* 0x0000000000007918 */ /* 0x000fe20000000000 */
[----:B-1----:R-:W-:-:S13]  /*07f0*/  ISETP.NE.AND P0, PT, R2, 0x1, PT ;  /* 0x000000010200780c */ /* 0x002fda0003f05270 */
[----:B------:R-:W-:Y:S05]  /*0800*/  @P0 BRA `(.L_x_11) ;  /* 0x0000000000400947 */ /* 0x000fea0003800000 */
        /* <DEDUP_REMOVED lines=9> */
[----:B------:R-:W-:Y:S01]  /*08a0*/  USHF.L.U32 UR4, UR4, 0x1, URZ ;  /* 0x0000000104047899 */ /* 0x000fe200080006ff */
[----:B------:R-:W-:Y:S01]  /*08b0*/  ELECT P0, URZ, PT ;  /* 0x0000000000ff782f */ /* 0x000fe20003800000 */
[----:B-1----:R-:W-:Y:S01]  /*08c0*/  ULEA UR6, UR6, UR7, 0x18 ;  /* 0x0000000706067291 */ /* 0x002fe2000f8ec0ff */
[----:B------:R-:W1:Y:S11]  /*08d0*/  FENCE.VIEW.ASYNC.S ;  /* 0x00000000000073c6 */ /* 0x000e760000000000 */
[----:B-1----:R1:W2:Y:S01]  /*08e0*/  SYNCS.EXCH.64 URZ, [UR6+0xd0], UR8 ;  /* 0x0000d00806ff75b2 */ /* 0x0022a20008000100 */
[----:B------:R1:W3:Y:S01]  /*08f0*/  SYNCS.EXCH.64 URZ, [UR6+0xd8], UR4 ;  /* 0x0000d80406ff75b2 */ /* 0x0002e20008000100 */
[----:B------:R-:W-:Y:S01]  /*0900*/  NOP ;  /* 0x0000000000007918 */ /* 0x000fe20000000000 */
.L_x_11:
[----:B------:R-:W4:Y:S01]  /*0910*/  SHFL.IDX PT, R2, R80, RZ, 0x1f ;  /* 0x00001fff50027589 */ /* 0x000f2200000e0000 */
[----:B------:R-:W-:Y:S01]  /*0920*/  NOP ;  /* 0x0000000000007918 */ /* 0x000fe20000000000 */
[----:B----4-:R-:W-:-:S13]  /*0930*/  ISETP.NE.AND P0, PT, R2, 0x3, PT ;  /* 0x000000030200780c */ /* 0x010fda0003f05270 */
[----:B------:R-:W-:Y:S05]  /*0940*/  @P0 BRA `(.L_x_12) ;  /* 0x0000000000300947 */ /* 0x000fea0003800000 */
[----:B-1----:R-:W1:Y:S01]  /*0950*/  S2UR UR5, SR_CgaCtaId ;  /* 0x00000000000579c3 */ /* 0x002e620000008800 */
[----:B------:R-:W-:Y:S01]  /*0960*/  UMOV UR6, 0x400 ;  /* 0x0000040000067882 */ /* 0x000fe20000000000 */
[----:B------:R-:W-:Y:S01]  /*0970*/  UMOV UR4, 0x20 ;  /* 0x0000002000047882 */ /* 0x000fe20000000000 */
[----:B------:R-:W-:Y:S01]  /*0980*/  ELECT P0, URZ, PT ;  /* 0x0000000000ff782f */ /* 0x000fe20003800000 */
[----:B-1----:R-:W-:Y:S02]  /*0990*/  ULEA UR5, UR5, UR6, 0x18 ;  /* 0x0000000605057291 */ /* 0x002fe4000f8ec0ff */
[----:B------:R-:W-:-:S04]  /*09a0*/  UIADD3 UR6, UPT, UPT, -UR4, 0x100000, URZ ;  /* 0x0010000004067890 */ /* 0x000fc8000fffe1ff */
[----:B------:R-:W-:Y:S02]  /*09b0*/  USHF.L.U32 UR7, UR6, 0xb, URZ ;  /* 0x0000000b06077899 */ /* 0x000fe400080006ff */
[----:B------:R-:W-:Y:S01]  /*09c0*/  USHF.L.U32 UR6, UR6, 0x1, URZ ;  /* 0x0000000106067899 */ /* 0x000fe200080006ff */
[----:B------:R-:W1:Y:S11]  /*09d0*/  FENCE.VIEW.ASYNC.S ;  /* 0x00000000000073c6 */ /* 0x000e760000000000 */
[----:B-1----:R4:W1:Y:S01]  /*09e0*/  SYNCS.EXCH.64 URZ, [UR5+0xe0], UR6 ;  /* 0x0000e00605ff75b2 */ /* 0x0028620008000100 */
[----:B------:R4:W1:Y:S02]  /*09f0*/  SYNCS.EXCH.64 URZ, [UR5+0xe8], UR6 ;  /* 0x0000e80605ff75b2 */ /* 0x0008640008000100 */
[----:B----4-:R-:W-:Y:S01]  /*0a00*/  NOP ;  /* 0x0000000000007918 */ /* 0x010fe20000000000 */
.L_x_12:
[----:B------:R-:W4:Y:S01]  /*0a10*/  SHFL.IDX PT, R2, R80, RZ, 0x1f ;  /* 0x00001fff50027589 */ /* 0x000f2200000e0000 */
[----:B------:R-:W-:Y:S01]  /*0a20*/  NOP ;  /* 0x0000000000007918 */ /* 0x000fe20000000000 */
[----:B----4-:R-:W-:-:S13]  /*0a30*/  ISETP.NE.AND P0, PT, R2, 0x4, PT ;  /* 0x000000040200780c */ /* 0x010fda0003f05270 */
[----:B------:R-:W-:Y:S05]  /*0a40*/  @P0 BRA `(.L_x_13) ;  /* 0x00000000004c0947 */ /* 0x000fea0003800000 */
[----:B-1----:R-:W1:Y:S01]  /*0a50*/  S2UR UR5, SR_CgaCtaId ;  /* 0x00000000000579c3 */ /* 0x002e620000008800 */
[----:B------:R-:W-:Y:S01]  /*0a60*/  UMOV UR7, 0xe20 ;  /* 0x00000e2000077882 */ /* 0x000fe20000000000 */
[----:B------:R-:W-:Y:S01]  /*0a70*/  UMOV UR6, 0x400 ;  /* 0x0000040000067882 */ /* 0x000fe20000000000 */
[----:B------:R-:W-:Y:S01]  /*0a80*/  USEL UR7, UR7, 0xc20, UP3 ;  /* 0x00000c2007077887 */ /* 0x000fe20009800000 */
[----:B------:R-:W-:Y:S01]  /*0a90*/  UMOV UR4, 0x1 ;  /* 0x0000000100047882 */ /* 0x000fe20000000000 */
[----:B------:R-:W-:Y:S01]  /*0aa0*/  ELECT P0, URZ, PT ;  /* 0x0000000000ff782f */ /* 0x000fe20003800000 */
[----:B------:R-:W-:-:S04]  /*0ab0*/  UIADD3 UR8, UPT, UPT, -UR4, 0x100000, URZ ;  /* 0x0010000004087890 */ /* 0x000fc8000fffe1ff */
[----:B------:R-:W-:Y:S02]  /*0ac0*/  USHF.L.U32 UR9, UR8, 0xb, URZ ;  /* 0x0000000b08097899 */ /* 0x000fe400080006ff */
[----:B------:R-:W-:Y:S02]  /*0ad0*/  USHF.L.U32 UR8, UR8, 0x1, URZ ;  /* 0x0000000108087899 */ /* 0x000fe400080006ff */
[----:B-1----:R-:W-:Y:S02]  /*0ae0*/  ULEA UR5, UR5, UR6, 0x18 ;  /* 0x0000000605057291 */ /* 0x002fe4000f8ec0ff */
[----:B------:R-:W-:-:S04]  /*0af0*/  UIADD3 UR6, UPT, UPT, -UR7, 0x100000, URZ ;  /* 0x0010000007067890 */ /* 0x000fc8000fffe1ff */
[----:B------:R-:W-:Y:S02]  /*0b00*/  USHF.L.U32 UR7, UR6, 0xb, URZ ;  /* 0x0000000b06077899 */ /* 0x000fe400080006ff */
[----:B------:R-:W-:Y:S01]  /*0b10*/  USHF.L.U32 UR6, UR6, 0x1, URZ ;  /* 0x0000000106067899 */ /* 0x000fe200080006ff */
[----:B------:R-:W1:Y:S03]  /*0b20*/  FENCE.VIEW.ASYNC.S ;  /* 0x00000000000073c6 */ /* 0x000e660000000000 */
[----:B-1----:R4:W1:Y:S08]  /*0b30*/  SYNCS.EXCH.64 URZ, [UR5+0xf0], UR8 ;  /* 0x0000f00805ff75b2 */ /* 0x0028700008000100 */
[----:B------:R4:W1:Y:S01]  /*0b40*/  SYNCS.EXCH.64 URZ, [UR5+0x100], UR6 ;  /* 0x0001000605ff75b2 */ /* 0x0008620008000100 */
[----:B------:R4:W1:Y:S01]  /*0b50*/  SYNCS.EXCH.64 URZ, [UR5+0xf8], UR8 ;  /* 0x0000f80805ff75b2 */ /* 0x0008620008000100 */
[----:B------:R4:W1:Y:S02]  /*0b60*/  SYNCS.EXCH.64 URZ, [UR5+0x108], UR6 ;  /* 0x0001080605ff75b2 */ /* 0x0008640008000100 */
[----:B----4-:R-:W-:Y:S01]  /*0b70*/  NOP ;  /* 0x0000000000007918 */ /* 0x010fe20000000000 */
.L_x_13:
[----:B------:R-:W4:Y:S01]  /*0b80*/  SHFL.IDX PT, R2, R80, RZ, 0x1f ;  /* 0x00001fff50027589 */ /* 0x000f2200000e0000 */
[----:B------:R-:W-:Y:S01]  /*0b90*/  NOP ;  /* 0x0000000000007918 */ /* 0x000fe20000000000 */
[----:B----4-:R-:W-:-:S13]  /*0ba0*/  ISETP.NE.AND P0, PT, R2, 0x5, PT ;  /* 0x000000050200780c */ /* 0x010fda0003f05270 */
[----:B------:R-:W-:Y:S05]  /*0bb0*/  @P0 BRA `(.L_x_14) ;  /* 0x0000000000580947 */ /* 0x000fea0003800000 */
[----:B-1----:R-:W1:Y:S01]  /*0bc0*/  S2UR UR6, SR_CgaCtaId ;  /* 0x00000000000679c3 */ /* 0x002e620000008800 */
        /* <DEDUP_REMOVED lines=12> */
[----:B-1----:R4:W1:Y:S01]  /*0c90*/  SYNCS.EXCH.64 URZ, [UR6+0x110], UR8 ;  /* 0x0001100806ff75b2 */ /* 0x0028620008000100 */
[----:B------:R4:W1:Y:S01]  /*0ca0*/  SYNCS.EXCH.64 URZ, [UR6+0x130], UR4 ;  /* 0x0001300406ff75b2 */ /* 0x0008620008000100 */
[----:B------:R4:W1:Y:S01]  /*0cb0*/  SYNCS.EXCH.64 URZ, [UR6+0x118], UR8 ;  /* 0x0001180806ff75b2 */ /* 0x0008620008000100 */
[----:B------:R4:W1:Y:S01]  /*0cc0*/  SYNCS.EXCH.64 URZ, [UR6+0x138], UR4 ;  /* 0x0001380406ff75b2 */ /* 0x0008620008000100 */
[----:B------:R4:W1:Y:S01]  /*0cd0*/  SYNCS.EXCH.64 URZ, [UR6+0x120], UR8 ;  /* 0x0001200806ff75b2 */ /* 0x0008620008000100 */
[----:B------:R4:W1:Y:S01]  /*0ce0*/  SYNCS.EXCH.64 URZ, [UR6+0x140], UR4 ;  /* 0x0001400406ff75b2 */ /* 0x0008620008000100 */
[----:B------:R4:W1:Y:S01]  /*0cf0*/  SYNCS.EXCH.64 URZ, [UR6+0x128], UR8 ;  /* 0x0001280806ff75b2 */ /* 0x0008620008000100 */
[----:B------:R4:W1:Y:S02]  /*0d00*/  SYNCS.EXCH.64 URZ, [UR6+0x148], UR4 ;  /* 0x0001480406ff75b2 */ /* 0x0008640008000100 */
[----:B----4-:R-:W-:Y:S01]  /*0d10*/  NOP ;  /* 0x0000000000007918 */ /* 0x010fe20000000000 */
.L_x_14:
[----:B------:R-:W4:Y:S01]  /*0d20*/  SHFL.IDX PT, R2, R80, RZ, 0x1f ;  /* 0x00001fff50027589 */ /* 0x000f2200000e0000 */
[----:B------:R-:W1:Y:S01]  /*0d30*/  S2UR UR54, SR_CgaCtaId ;  /* 0x00000000003679c3 */ /* 0x000e620000008800 */
[----:B------:R-:W-:Y:S01]  /*0d40*/  NOP ;  /* 0x0000000000007918 */ /* 0x000fe20000000000 */
[----:B----4-:R-:W-:-:S13]  /*0d50*/  ISETP.NE.AND P0, PT, R2, 0x3, PT ;  /* 0x000000030200780c */ /* 0x010fda0003f05270 */
[----:B-1----:R-:W-:Y:S05]  /*0d60*/  @P0 BRA `(.L_x_15) ;  /* 0x0000000000340947 */ /* 0x002fea0003800000 */
[----:B------:R-:W-:Y:S01]  /*0d70*/  UMOV UR5, 0x400 ;  /* 0x0000040000057882 */ /* 0x000fe20000000000 */
[----:B------:R-:W-:Y:S01]  /*0d80*/  UMOV UR4, 0x20 ;  /* 0x0000002000047882 */ /* 0x000fe20000000000 */
[----:B------:R-:W-:Y:S02]  /*0d90*/  ULEA UR5, UR54, UR5, 0x18 ;  /* 0x0000000536057291 */ /* 0x000fe4000f8ec0ff */
[----:B------:R-:W-:-:S04]  /*0da0*/  UIADD3 UR6, UPT, UPT, -UR4, 0x100000, URZ ;  /* 0x0010000004067890 */ /* 0x000fc8000fffe1ff */
[----:B------:R-:W-:Y:S02]  /*0db0*/  USHF.L.U32 UR7, UR6, 0xb, URZ ;  /* 0x0000000b06077899 */ /* 0x000fe400080006ff */
[----:B------:R-:W-:Y:S01]  /*0dc0*/  USHF.L.U32 UR6, UR6, 0x1, URZ ;  /* 0x0000000106067899 */ /* 0x000fe200080006ff */
[----:B------:R-:W-:Y:S01]  /*0dd0*/  ELECT P0, URZ, PT ;  /* 0x0000000000ff782f */ /* 0x000fe20003800000 */
[----:B------:R-:W1:Y:S10]  /*0de0*/  FENCE.VIEW.ASYNC.S ;  /* 0x00000000000073c6 */ /* 0x000e740000000000 */
[----:B-1----:R1:W4:Y:S01]  /*0df0*/  SYNCS.EXCH.64 URZ, [UR5+0x150], UR6 ;  /* 0x0001500605ff75b2 */ /* 0x0023220008000100 */
[----:B------:R1:W1:Y:S01]  /*0e00*/  SYNCS.EXCH.64 URZ, [UR5+0x160], UR6 ;  /* 0x0001600605ff75b2 */ /* 0x0002620008000100 */
[----:B------:R1:W1:Y:S01]  /*0e10*/  SYNCS.EXCH.64 URZ, [UR5+0x158], UR6 ;  /* 0x0001580605ff75b2 */ /* 0x0002620008000100 */
[----:B------:R1:W1:Y:S01]  /*0e20*/  SYNCS.EXCH.64 URZ, [UR5+0x168], UR6 ;  /* 0x0001680605ff75b2 */ /* 0x0002620008000100 */
[----:B------:R-:W-:Y:S01]  /*0e30*/  NOP ;  /* 0x0000000000007918 */ /* 0x000fe20000000000 */
.L_x_15:
[----:B------:R-:W2:Y:S01]  /*0e40*/  LDCU UR12, c[0x0][0x36c] ;  /* 0x00006d80ff0c77ac */ /* 0x000ea20008000800 */
[----:B------:R-:W-:Y:S01]  /*0e50*/  ISETP.NE.OR P3, PT, R0, 0x2, !P3 ;  /* 0x000000020000780c */ /* 0x000fe20005f65670 */
[----:B------:R-:W-:Y:S01]  /*0e60*/  NOP ;  /* 0x0000000000007918 */ /* 0x000fe20000000000 */
[----:B------:R-:W-:Y:S01]  /*0e70*/  LOP3.LUT R0, R76, 0x1f, RZ, 0xc0, !PT ;  /* 0x0000001f4c007812 */ /* 0x000fe200078ec0ff */
[----:B------:R-:W-:Y:S02]  /*0e80*/  UISETP.NE.AND UP4, UPT, UR10, URZ, UPT ;  /* 0x000000ff0a00728c */ /* 0x000fe4000bf85270 */
[----:B--2---:R-:W-:-:S04]  /*0e90*/  UISETP.EQ.U32.AND UP0, UPT, UR12, 0x1, UPT ;  /* 0x000000010c00788c */ /* 0x004fc8000bf02070 */
[----:B------:R-:W-:-:S05]  /*0ea0*/  UP2UR UR4, UPR, URZ, 0x1 ;  /* 0x00000001ff047883 */ /* 0x000fca0008000000 */
[----:B------:R-:W-:Y:S05]  /*0eb0*/  BRA.U !UP0, `(.L_x_16) ;  /* 0x0000000108087547 */ /* 0x000fea000b800000 */
[----:B-1-34-:R-:W-:Y:S01]  /*0ec0*/  UCGABAR_ARV ;  /* 0x00000000000079c7 */ /* 0x01afe20008000000 */
[----:B------:R-:W-:Y:S05]  /*0ed0*/  BRA `(.L_x_17) ;  /* 0x0000000000047947 */ /* 0x000fea0003800000 */
.L_x_16:
[----:B-1-34-:R-:W-:Y:S02]  /*0ee0*/  NOP ;  /* 0x0000000000007918 */ /* 0x01afe40000000000 */
.L_x_17:
[----:B------:R-:W1:Y:S01]  /*0ef0*/  S2UR UR50, SR_CTAID.X ;  /* 0x00000000003279c3 */ /* 0x000e620000002500 */
[----:B------:R-:W-:-:S05]  /*0f00*/  CS2R.32 R3, SR_CgaSize ;  /* 0x0000000000037805 */ /* 0x000fca0000008a00 */
[----:B------:R-:W-:-:S05]  /*0f10*/  IMAD R3, R3, -0xa0, RZ ;  /* 0xffffff6003037824 */ /* 0x000fca00078e02ff */
[----:B------:R-:W-:-:S14]  /*0f20*/  R2UR UR5, R3 ;  /* 0x00000000030572ca */ /* 0x000fdc00000e0000 */
[----:B------:R-:W2:Y:S01]  /*0f30*/  LDCU UR5, c[0x0][UR5+0x2b0] ;  /* 0x00005600050577ac */ /* 0x000ea20008000800 */
[----:B------:R-:W-:-:S05]  /*0f40*/  CS2R.32 R3, SR_CgaSize ;  /* 0x0000000000037805 */ /* 0x000fca0000008a00 */
[----:B------:R-:W-:-:S05]  /*0f50*/  IMAD R3, R3, -0xa0, RZ ;  /* 0xffffff6003037824 */ /* 0x000fca00078e02ff */
[----:B------:R-:W-:-:S14]  /*0f60*/  R2UR UR4, R3 ;  /* 0x00000000030472ca */ /* 0x000fdc00000e0000 */
[----:B------:R-:W3:Y:S01]  /*0f70*/  LDCU UR4, c[0x0][UR4+0x2b4] ;  /* 0x00005680040477ac */ /* 0x000ee20008000800 */
[----:B------:R-:W4:Y:S01]  /*0f80*/  S2UR UR51, SR_CTAID.Y ;  /* 0x00000000003379c3 */ /* 0x000f220000002600 */
[----:B------:R-:W-:-:S05]  /*0f90*/  CS2R.32 R3, SR_CgaSize ;  /* 0x0000000000037805 */ /* 0x000fca0000008a00 */
[----:B------:R-:W-:-:S05]  /*0fa0*/  IMAD R3, R3, -0xa0, RZ ;  /* 0xffffff6003037824 */ /* 0x000fca00078e02ff */
[----:B------:R-:W-:-:S14]  /*0fb0*/  R2UR UR49, R3 ;  /* 0x00000000033172ca */ /* 0x000fdc00000e0000 */
[----:B------:R-:W3:Y:S01]  /*0fc0*/  LDCU UR49, c[0x0][UR49+0x2a0] ;  /* 0x00005400313177ac */ /* 0x000ee20008000800 */
[----:B------:R-:W3:Y:S01]  /*0fd0*/  LDCU UR17, c[0x0][0xb24] ;  /* 0x00016480ff1177ac */ /* 0x000ee20008000800 */
[----:B------:R-:W1:Y:S01]  /*0fe0*/  S2UR UR36, SR_CTAID.Z ;  /* 0x00000000002479c3 */ /* 0x000e620000002700 */
[----:B------:R-:W-:-:S05]  /*0ff0*/  CS2R.32 R3, SR_CgaSize ;  /* 0x0000000000037805 */ /* 0x000fca0000008a00 */
[----:B------:R-:W-:-:S05]  /*1000*/  IMAD R3, R3, -0xa0, RZ ;  /* 0xffffff6003037824 */ /* 0x000fca00078e02ff */
[----:B------:R-:W-:-:S14]  /*1010*/  R2UR UR48, R3 ;  /* 0x00000000033072ca */ /* 0x000fdc00000e0000 */
[----:B------:R-:W3:Y:S01]  /*1020*/  LDCU UR48, c[0x0][UR48+0x2a4] ;  /* 0x00005480303077ac */ /* 0x000ee20008000800 */
[----:B------:R-:W-:Y:S02]  /*1030*/  ULOP3.LUT UR22, UR54, 0x3, URZ, 0xc0, !UPT ;  /* 0x0000000336167892 */ /* 0x000fe4000f8ec0ff */
[----:B------:R-:W-:Y:S01]  /*1040*/  ULOP3.LUT UR6, UR54, 0xc, URZ, 0xc0, !UPT ;  /* 0x0000000c36067892 */ /* 0x000fe2000f8ec0ff */
[----:B-1----:R-:W-:Y:S01]  /*1050*/  I2FP.F32.U32 R3, UR50 ;  /* 0x0000003200037c45 */ /* 0x002fe20008201000 */
[----:B------:R-:W-:Y:S02]  /*1060*/  UISETP.GT.U32.AND UP1, UPT, UR22, 0xffff, UPT ;  /* 0x0000ffff1600788c */ /* 0x000fe4000bf24070 */
[----:B------:R-:W-:Y:S02]  /*1070*/  UISETP.GT.U32.AND UP0, UPT, UR6, 0xffff, UPT ;  /* 0x0000ffff0600788c */ /* 0x000fe4000bf04070 */
[----:B--2---:R-:W-:Y:S01]  /*1080*/  FMUL R3, R3, UR5 ;  /* 0x0000000503037c20 */ /* 0x004fe20008400000 */
[----:B------:R-:W-:Y:S01]  /*1090*/  USEL UR7, UR22, 0xffff, !UP1 ;  /* 0x0000ffff16077887 */ /* 0x000fe2000c800000 */
[----:B----4-:R-:W-:Y:S01]  /*10a0*/  I2FP.F32.U32 R2, UR51 ;  /* 0x0000003300027c45 */ /* 0x010fe20008201000 */
[----:B------:R-:W-:-:S03]  /*10b0*/  USEL UR6, UR6, 0xffff, !UP0 ;  /* 0x0000ffff06067887 */ /* 0x000fc6000c000000 */
[----:B------:R-:W1:Y:S01]  /*10c0*/  F2I.U32.TRUNC.NTZ R3, R3 ;  /* 0x0000000300037305 */ /* 0x000e62000020f000 */
[----:B------:R-:W-:Y:S01]  /*10d0*/  USHF.L.U32 UR21, UR54, 0x9, URZ ;  /* 0x0000000936157899 */ /* 0x000fe200080006ff */
[----:B---3--:R-:W-:Y:S01]  /*10e0*/  FMUL R2, R2, UR4 ;  /* 0x0000000402027c20 */ /* 0x008fe20008400000 */
[----:B------:R-:W-:Y:S02]  /*10f0*/  USHF.L.U32 UR15, UR54, 0xb, URZ ;  /* 0x0000000b360f7899 */ /* 0x000fe400080006ff */
[----:B------:R-:W-:Y:S02]  /*1100*/  ULOP3.LUT UR7, UR7, 0xffff, URZ, 0xc0, !UPT ;  /* 0x0000ffff07077892 */ /* 0x000fe4000f8ec0ff */
[----:B------:R-:W-:Y:S01]  /*1110*/  ULOP3.LUT UR6, UR6, 0xffff, URZ, 0xc0, !UPT ;  /* 0x0000ffff06067892 */ /* 0x000fe2000f8ec0ff */
[----:B------:R-:W2:Y:S01]  /*1120*/  F2I.U32.TRUNC.NTZ R2, R2 ;  /* 0x0000000200027305 */ /* 0x000ea2000020f000 */
[----:B------:R-:W-:Y:S01]  /*1130*/  UMOV UR14, 0x1111 ;  /* 0x00001111000e7882 */ /* 0x000fe20000000000 */
[----:B------:R-:W-:Y:S01]  /*1140*/  UMOV UR13, 0xf ;  /* 0x0000000f000d7882 */ /* 0x000fe20000000000 */
[----:B------:R-:W-:Y:S01]  /*1150*/  USHF.R.U32.HI UR11, URZ, 0x2, UR54 ;  /* 0x00000002ff0b7899 */ /* 0x000fe20008011636 */
[----:B------:R-:W3:Y:S01]  /*1160*/  LDCU UR37, c[0x0][0xb24] ;  /* 0x00016480ff2577ac */ /* 0x000ee20008000800 */
[----:B-1----:R-:W-:Y:S01]  /*1170*/  R2UR UR5, R3 ;  /* 0x00000000030572ca */ /* 0x002fe200000e0000 */
[----:B------:R-:W1:Y:S01]  /*1180*/  LDCU UR16, c[0x0][0xb30] ;  /* 0x00016600ff1077ac */ /* 0x000e620008000800 */
[----:B------:R-:W-:Y:S01]  /*1190*/  UISETP.NE.AND UP6, UPT, UR10, 0x2, UPT ;  /* 0x000000020a00788c */ /* 0x000fe2000bfc5270 */
[----:B--2---:R-:W-:Y:S01]  /*11a0*/  R2UR UR4, R2 ;  /* 0x00000000020472ca */ /* 0x004fe200000e0000 */
[----:B------:R-:W-:Y:S01]  /*11b0*/  ULOP3.LUT UR21, UR21, 0x1800, URZ, 0xc0, !UPT ;  /* 0x0000180015157892 */ /* 0x000fe2000f8ec0ff */
[----:B------:R-:W-:Y:S01]  /*11c0*/  PRMT R2, RZ, 0x7610, R2 ;  /* 0x00007610ff027816 */ /* 0x000fe20000000002 */
[----:B------:R-:W-:-:S07]  /*11d0*/  ULOP3.LUT UR15, UR15, 0x1800, URZ, 0xc0, !UPT ;  /* 0x000018000f0f7892 */ /* 0x000fce000f8ec0ff */
[----:B------:R-:W-:Y:S02]  /*11e0*/  UIADD3 UR5, UPT, UPT, -UR5, URZ, URZ ;  /* 0x000000ff05057290 */ /* 0x000fe4000fffe1ff */
[----:B------:R-:W-:Y:S02]  /*11f0*/  UISETP.GE.AND UP5, UPT, UR17, 0x1, UPT ;  /* 0x000000011100788c */ /* 0x000fe4000bfa6270 */
[----:B------:R-:W-:Y:S02]  /*1200*/  USHF.L.U32 UR14, UR14, UR7, URZ ;  /* 0x000000070e0e7299 */ /* 0x000fe400080006ff */
[----:B------:R-:W-:Y:S02]  /*1210*/  USHF.L.U32 UR13, UR13, UR6, URZ ;  /* 0x000000060d0d7299 */ /* 0x000fe400080006ff */
[----:B------:R-:W-:Y:S02]  /*1220*/  UIADD3 UR4, UPT, UPT, -UR4, URZ, URZ ;  /* 0x000000ff04047290 */ /* 0x000fe4000fffe1ff */
[----:B------:R-:W-:-:S02]  /*1230*/  UIMAD UR49, UR49, UR5, UR50 ;  /* 0x00000005313172a4 */ /* 0x000fc4000f8e0232 */
[----:B------:R-:W-:Y:S01]  /*1240*/  UIMAD UR48, UR48, UR4, UR51 ;  /* 0x00000004303072a4 */ /* 0x000fe2000f8e0233 */
[----:B-1-3--:R-:W-:Y:S11]  /*1250*/  BRA.U UP4, `(.L_x_18) ;  /* 0x0000000104c47547 */ /* 0x00aff6000b800000 */
[----:B------:R-:W-:Y:S02]  /*1260*/  UISETP.NE.AND UP0, UPT, UR48, URZ, UPT ;  /* 0x000000ff3000728c */ /* 0x000fe4000bf05270 */
[----:B------:R-:W-:Y:S02]  /*1270*/  UISETP.NE.AND UP2, UPT, UR48, 0x1, UPT ;  /* 0x000000013000788c */ /* 0x000fe4000bf45270 */
[----:B------:R-:W-:Y:S02]  /*1280*/  UISETP.NE.AND UP1, UPT, UR49, URZ, UP0 ;  /* 0x000000ff3100728c */ /* 0x000fe40008725270 */
[----:B------:R-:W-:Y:S02]  /*1290*/  USEL UR25, URZ, 0x2, UP0 ;  /* 0x00000002ff197887 */ /* 0x000fe40008000000 */
[----:B------:R-:W-:Y:S02]  /*12a0*/  USEL UR30, URZ, 0x1, UP1 ;  /* 0x00000001ff1e7887 */ /* 0x000fe40008800000 */
[----:B------:R-:W-:-:S02]  /*12b0*/  UISETP.NE.AND UP1, UPT, UR48, 0x2, UPT ;  /* 0x000000023000788c */ /* 0x000fc4000bf25270 */
[----:B------:R-:W-:Y:S02]  /*12c0*/  USEL UR19, URZ, 0x4, UP0 ;  /* 0x00000004ff137887 */ /* 0x000fe40008000000 */
[----:B------:R-:W-:Y:S02]  /*12d0*/  USEL UR7, URZ, 0x8, UP0 ;  /* 0x00000008ff077887 */ /* 0x000fe40008000000 */
[----:B------:R-:W-:Y:S02]  /*12e0*/  UISETP.NE.AND UP0, UPT, UR48, 0x3, UPT ;  /* 0x000000033000788c */ /* 0x000fe4000bf05270 */
[----:B------:R-:W-:Y:S02]  /*12f0*/  USEL UR28, URZ, 0x100, UP1 ;  /* 0x00000100ff1c7887 */ /* 0x000fe40008800000 */
[----:B------:R-:W-:Y:S02]  /*1300*/  USEL UR23, URZ, 0x200, UP1 ;  /* 0x00000200ff177887 */ /* 0x000fe40008800000 */
[----:B------:R-:W-:-:S02]  /*1310*/  USEL UR9, URZ, 0x400, UP1 ;  /* 0x00000400ff097887 */ /* 0x000fc40008800000 */
[----:B------:R-:W-:Y:S02]  /*1320*/  USEL UR5, URZ, 0x800, UP1 ;  /* 0x00000800ff057887 */ /* 0x000fe40008800000 */
[----:B------:R-:W-:Y:S02]  /*1330*/  USEL UR29, URZ, 0x10, UP2 ;  /* 0x00000010ff1d7887 */ /* 0x000fe40009000000 */
[----:B------:R-:W-:Y:S02]  /*1340*/  UISETP.NE.AND UP1, UPT, UR49, URZ, UPT ;  /* 0x000000ff3100728c */ /* 0x000fe4000bf25270 */
[----:B------:R-:W-:Y:S02]  /*1350*/  USEL UR27, URZ, 0x1000, UP0 ;  /* 0x00001000ff1b7887 */ /* 0x000fe40008000000 */
[----:B------:R-:W-:Y:S02]  /*1360*/  USEL UR20, URZ, 0x2000, UP0 ;  /* 0x00002000ff147887 */ /* 0x000fe40008000000 */
[----:B------:R-:W-:-:S02]  /*1370*/  USEL UR8, URZ, 0x4000, UP0 ;  /* 0x00004000ff087887 */ /* 0x000fc40008000000 */
[----:B------:R-:W-:Y:S02]  /*1380*/  USEL UR4, URZ, 0x8000, UP0 ;  /* 0x00008000ff047887 */ /* 0x000fe40008000000 */
[----:B------:R-:W-:Y:S02]  /*1390*/  UISETP.NE.AND UP0, UPT, UR49, 0x1, UPT ;  /* 0x000000013100788c */ /* 0x000fe4000bf05270 */
[----:B------:R-:W-:Y:S02]  /*13a0*/  USEL UR29, UR29, 0x10, UP1 ;  /* 0x000000101d1d7887 */ /* 0x000fe40008800000 */
[----:B------:R-:W-:Y:S02]  /*13b0*/  USEL UR28, UR28, 0x100, UP1 ;  /* 0x000001001c1c7887 */ /* 0x000fe40008800000 */
[----:B------:R-:W-:Y:S02]  /*13c0*/  USEL UR24, URZ, 0x20, UP2 ;  /* 0x00000020ff187887 */ /* 0x000fe40009000000 */
[----:B------:R-:W-:-:S02]  /*13d0*/  USEL UR27, UR27, 0x1000, UP1 ;  /* 0x000010001b1b7887 */ /* 0x000fc40008800000 */
[----:B------:R-:W-:Y:S02]  /*13e0*/  USEL UR25, UR25, 0x2, UP0 ;  /* 0x0000000219197887 */ /* 0x000fe40008000000 */
[----:B------:R-:W-:Y:S02]  /*13f0*/  UIADD3 UR28, UPT, UPT, UR28, UR29, UR30 ;  /* 0x0000001d1c1c7290 */ /* 0x000fe4000fffe01e */
[----:B------:R-:W-:Y:S02]  /*1400*/  UISETP.NE.AND UP1, UPT, UR49, 0x2, UPT ;  /* 0x000000023100788c */ /* 0x000fe4000bf25270 */
[----:B------:R-:W-:Y:S02]  /*1410*/  USEL UR24, UR24, 0x20, UP0 ;  /* 0x0000002018187887 */ /* 0x000fe40008000000 */
[----:B------:R-:W-:Y:S02]  /*1420*/  USEL UR23, UR23, 0x200, UP0 ;  /* 0x0000020017177887 */ /* 0x000fe40008000000 */
[----:B------:R-:W-:-:S02]  /*1430*/  UIADD3 UR25, UPT, UPT, UR25, UR27, UR28 ;  /* 0x0000001b19197290 */ /* 0x000fc4000fffe01c */
[----:B------:R-:W-:Y:S02]  /*1440*/  USEL UR18, URZ, 0x40, UP2 ;  /* 0x00000040ff127887 */ /* 0x000fe40009000000 */
[----:B------:R-:W-:Y:S02]  /*1450*/  USEL UR20, UR20, 0x2000, UP0 ;  /* 0x0000200014147887 */ /* 0x000fe40008000000 */
[----:B------:R-:W-:Y:S02]  /*1460*/  USEL UR19, UR19, 0x4, UP1 ;  /* 0x0000000413137887 */ /* 0x000fe40008800000 */
[----:B------:R-:W-:Y:S02]  /*1470*/  UIADD3 UR23, UPT, UPT, UR23, UR24, UR25 ;  /* 0x0000001817177290 */ /* 0x000fe4000fffe019 */
[----:B------:R-:W-:Y:S02]  /*1480*/  UISETP.NE.AND UP0, UPT, UR49, 0x3, UPT ;  /* 0x000000033100788c */ /* 0x000fe4000bf05270 */
[----:B------:R-:W-:-:S02]  /*1490*/  USEL UR18, UR18, 0x40, UP1 ;  /* 0x0000004012127887 */ /* 0x000fc40008800000 */
[----:B------:R-:W-:Y:S02]  /*14a0*/  USEL UR9, UR9, 0x400, UP1 ;  /* 0x0000040009097887 */ /* 0x000fe40008800000 */
[----:B------:R-:W-:Y:S02]  /*14b0*/  UIADD3 UR19, UPT, UPT, UR19, UR20, UR23 ;  /* 0x0000001413137290 */ /* 0x000fe4000fffe017 */
[----:B------:R-:W-:Y:S02]  /*14c0*/  USEL UR6, URZ, 0x80, UP2 ;  /* 0x00000080ff067887 */ /* 0x000fe40009000000 */
[----:B------:R-:W-:Y:S02]  /*14d0*/  USEL UR8, UR8, 0x4000, UP1 ;  /* 0x0000400008087887 */ /* 0x000fe40008800000 */
[----:B------:R-:W-:Y:S02]  /*14e0*/  USEL UR7, UR7, 0x8, UP0 ;  /* 0x0000000807077887 */ /* 0x000fe40008000000 */
[----:B------:R-:W-:-:S02]  /*14f0*/  UIADD3 UR9, UPT, UPT, UR9, UR18, UR19 ;  /* 0x0000001209097290 */ /* 0x000fc4000fffe013 */
[----:B------:R-:W-:Y:S02]  /*1500*/  USEL UR6, UR6, 0x80, UP0 ;  /* 0x0000008006067887 */ /* 0x000fe40008000000 */
[----:B------:R-:W-:Y:S02]  /*1510*/  USEL UR5, UR5, 0x800, UP0 ;  /* 0x0000080005057887 */ /* 0x000fe40008000000 */
[----:B------:R-:W-:Y:S02]  /*1520*/  UIADD3 UR7, UPT, UPT, UR7, UR8, UR9 ;  /* 0x0000000807077290 */ /* 0x000fe4000fffe009 */
[----:B------:R-:W-:Y:S02]  /*1530*/  USEL UR4, UR4, 0x8000, UP0 ;  /* 0x0000800004047887 */ /* 0x000fe40008000000 */
[----:B------:R-:W-:-:S04]  /*1540*/  UIADD3 UR5, UPT, UPT, UR5, UR6, UR7 ;  /* 0x0000000605057290 */ /* 0x000fc8000fffe007 */
[----:B------:R-:W-:-:S06]  /*1550*/  UIADD3 UR4, UPT, UPT, UR5, UR4, URZ ;  /* 0x0000000405047290 */ /* 0x000fcc000fffe0ff */
[----:B------:R-:W-:Y:S02]  /*1560*/  MOV R2, UR4 ;  /* 0x0000000400027c02 */ /* 0x000fe40008000f00 */
.L_x_18:
[----:B------:R-:W-:Y:S05]  /*1570*/  BRA.U !UP5, `(.L_x_19) ;  /* 0x000000010db87547 */ /* 0x000fea000b800000 */
[----:B------:R-:W1:Y:S01]  /*1580*/  LDCU.128 UR4, c[0x0][0xb10] ;  /* 0x00016200ff0477ac */ /* 0x000e620008000c00 */
[----:B------:R-:W2:Y:S01]  /*1590*/  LDCU UR23, c[0x0][0x370] ;  /* 0x00006e00ff1777ac */ /* 0x000ea20008000800 */
[----:B------:R-:W3:Y:S01]  /*15a0*/  LDCU UR20, c[0x0][0x374] ;  /* 0x00006e80ff1477ac */ /* 0x000ee20008000800 */
[----:B------:R-:W4:Y:S01]  /*15b0*/  LDCU UR19, c[0x0][0xb0c] ;  /* 0x00016180ff1377ac */ /* 0x000f220008000800 */
[----:B------:R-:W2:Y:S01]  /*15c0*/  LDCU UR18, c[0x0][0xb20] ;  /* 0x00016400ff1277ac */ /* 0x000ea20008000800 */
[----:B------:R-:W2:Y:S01]  /*15d0*/  LDCU.64 UR8, c[0x0][0xb28] ;  /* 0x00016500ff0877ac */ /* 0x000ea20008000a00 */
[----:B-1----:R-:W-:Y:S02]  /*15e0*/  UISETP.NE.AND UP0, UPT, UR6, 0x1, UPT ;  /* 0x000000010600788c */ /* 0x002fe4000bf05270 */
[----:B---3--:R-:W-:Y:S02]  /*15f0*/  UIMAD.WIDE.U32 UR28, UR20, UR7, URZ ;  /* 0x00000007141c72a5 */ /* 0x008fe4000f8e00ff */
[----:B------:R-:W-:-:S02]  /*1600*/  UISETP.NE.AND UP2, UPT, UR17, 0x1, UPT ;  /* 0x000000011100788c */ /* 0x000fc4000bf45270 */
[----:B----4-:R-:W-:Y:S02]  /*1610*/  UISETP.NE.AND UP1, UPT, UR19, 0x1, UPT ;  /* 0x000000011300788c */ /* 0x010fe4000bf25270 */
[----:B------:R-:W-:Y:S02]  /*1620*/  UIMAD.WIDE.U32 UR30, UR51, UR7, URZ ;  /* 0x00000007331e72a5 */ /* 0x000fe4000f8e00ff */
[----:B--2---:R-:W-:Y:S01]  /*1630*/  UIMAD.WIDE.U32 UR24, UR23, UR4, URZ ;  /* 0x00000004171872a5 */ /* 0x004fe2000f8e00ff */
[----:B------:R-:W-:Y:S01]  /*1640*/  UMOV UR7, UR29 ;  /* 0x0000001d00077c82 */ /* 0x000fe20008000000 */
[----:B------:R-:W-:Y:S02]  /*1650*/  UIMAD.WIDE.U32 UR28, UR50, UR4, URZ ;  /* 0x00000004321c72a5 */ /* 0x000fe4000f8e00ff */
[----:B------:R-:W-:-:S03]  /*1660*/  @UP0 USHF.R.U32.HI UR20, URZ, UR18, UR7 ;  /* 0x00000012ff140299 */ /* 0x000fc60008011607 */
[----:B------:R-:W-:Y:S02]  /*1670*/  @UP1 USHF.R.U32.HI UR23, URZ, UR5, UR25 ;  /* 0x00000005ff171299 */ /* 0x000fe40008011619 */
[----:B------:R-:W-:Y:S02]  /*1680*/  UIMAD.WIDE.U32 UR24, UR20, UR8, URZ ;  /* 0x00000008141872a5 */ /* 0x000fe4000f8e00ff */
[----:B------:R-:W-:Y:S02]  /*1690*/  USHF.R.U32.HI UR31, URZ, UR18, UR31 ;  /* 0x00000012ff1f7299 */ /* 0x000fe4000801161f */
[----:B------:R-:W-:Y:S02]  /*16a0*/  UIMAD.WIDE.U32 UR32, UR23, UR8, URZ ;  /* 0x00000008172072a5 */ /* 0x000fe4000f8e00ff */
[----:B------:R-:W-:Y:S02]  /*16b0*/  @UP2 USHF.R.U32.HI UR20, URZ, UR9, UR25 ;  /* 0x00000009ff142299 */ /* 0x000fe40008011619 */
[----:B------:R-:W-:-:S02]  /*16c0*/  USHF.R.U32.HI UR29, URZ, UR5, UR29 ;  /* 0x00000005ff1d7299 */ /* 0x000fc4000801161d */
[----:B------:R-:W-:Y:S02]  /*16d0*/  USEL UR31, UR51, UR31, !UP0 ;  /* 0x0000001f331f7287 */ /* 0x000fe4000c000000 */
[----:B------:R-:W-:Y:S02]  /*16e0*/  @UP2 USHF.R.U32.HI UR23, URZ, UR9, UR33 ;  /* 0x00000009ff172299 */ /* 0x000fe40008011621 */
[----:B------:R-:W-:Y:S02]  /*16f0*/  UIMAD UR20, UR20, UR17, URZ ;  /* 0x00000011141472a4 */ /* 0x000fe4000f8e02ff */
[----:B------:R-:W-:Y:S02]  /*1700*/  USEL UR29, UR50, UR29, !UP1 ;  /* 0x0000001d321d7287 */ /* 0x000fe4000c800000 */
[----:B------:R-:W-:Y:S02]  /*1710*/  UIMAD UR4, UR23, UR17, URZ ;  /* 0x00000011170472a4 */ /* 0x000fe4000f8e02ff */
[----:B------:R-:W-:-:S02]  /*1720*/  UISETP.GE.AND UP0, UPT, UR31, UR20, UPT ;  /* 0x000000141f00728c */ /* 0x000fc4000bf06270 */
[----:B------:R-:W-:Y:S02]  /*1730*/  UIMAD.WIDE.U32 UR32, UR31, UR8, URZ ;  /* 0x000000081f2072a5 */ /* 0x000fe4000f8e00ff */
[----:B------:R-:W-:Y:S02]  /*1740*/  UISETP.GE.OR UP0, UPT, UR29, UR4, UP0 ;  /* 0x000000041d00728c */ /* 0x000fe40008706670 */
[----:B------:R-:W-:Y:S02]  /*1750*/  USHF.R.U32.HI UR4, URZ, UR9, UR33 ;  /* 0x00000009ff047299 */ /* 0x000fe40008011621 */
[----:B------:R-:W-:Y:S02]  /*1760*/  UIMAD.WIDE.U32 UR24, UR29, UR8, URZ ;  /* 0x000000081d1872a5 */ /* 0x000fe4000f8e00ff */
[----:B------:R-:W-:Y:S02]  /*1770*/  USEL UR4, UR31, UR4, !UP2 ;  /* 0x000000041f047287 */ /* 0x000fe4000d000000 */
[----:B------:R-:W-:-:S02]  /*1780*/  UIADD3 UR5, UPT, UPT, -UR31, URZ, URZ ;  /* 0x000000ff1f057290 */ /* 0x000fc4000fffe1ff */
[----:B------:R-:W-:Y:S02]  /*1790*/  UIADD3 UR8, UPT, UPT, -UR4, URZ, URZ ;  /* 0x000000ff04087290 */ /* 0x000fe4000fffe1ff */
[----:B------:R-:W-:Y:S02]  /*17a0*/  @!UP0 USHF.R.U32.HI UR9, URZ, UR9, UR25 ;  /* 0x00000009ff098299 */ /* 0x000fe40008011619 */
[----:B------:R-:W-:Y:S02]  /*17b0*/  UIMAD UR8, UR17, UR8, UR31 ;  /* 0x00000008110872a4 */ /* 0x000fe4000f8e021f */
[----:B------:R-:W-:Y:S02]  /*17c0*/  @!UP0 USEL UR9, UR29, UR9, !UP2 ;  /* 0x000000091d098287 */ /* 0x000fe4000d000000 */
[----:B------:R-:W-:Y:S02]  /*17d0*/  UIADD3 UR7, UPT, UPT, -UR29, URZ, URZ ;  /* 0x000000ff1d077290 */ /* 0x000fe4000fffe1ff */
[----:B------:R-:W-:-:S02]  /*17e0*/  @!UP0 UIMAD UR8, UR8, UR23, UR9 ;  /* 0x00000017080882a4 */ /* 0x000fc4000f8e0209 */
[----:B------:R-:W-:Y:S02]  /*17f0*/  @!UP0 UIADD3 UR4, UPT, UPT, UR4, -UR9, URZ ;  /* 0x8000000904048290 */ /* 0x000fe4000fffe0ff */
[----:B------:R-:W-:Y:S02]  /*1800*/  UIMAD UR5, UR6, UR5, UR51 ;  /* 0x00000005060572a4 */ /* 0x000fe4000f8e0233 */
[----:B------:R-:W-:Y:S02]  /*1810*/  @!UP0 UIMAD UR31, UR4, UR17, UR29 ;  /* 0x00000011041f82a4 */ /* 0x000fe4000f8e021d */
[----:B------:R-:W-:Y:S01]  /*1820*/  UIMAD UR7, UR19, UR7, UR50 ;  /* 0x00000007130772a4 */ /* 0x000fe2000f8e0232 */
[----:B------:R-:W-:Y:S01]  /*1830*/  @!UP0 UMOV UR29, UR8 ;  /* 0x00000008001d8c82 */ /* 0x000fe20008000000 */
[----:B------:R-:W-:Y:S02]  /*1840*/  UIMAD UR51, UR31, UR6, UR5 ;  /* 0x000000061f3372a4 */ /* 0x000fe4000f8e0205 */
[----:B------:R-:W-:-:S12]  /*1850*/  UIMAD UR50, UR29, UR19, UR7 ;  /* 0x000000131d3272a4 */ /* 0x000fd8000f8e0207 */
.L_x_19:
[----:B------:R-:W-:-:S09]  /*1860*/  UISETP.NE.AND UP0, UPT, UR16, 0x1, UPT ;  /* 0x000000011000788c */ /* 0x000fd2000bf05270 */
[----:B------:R-:W-:Y:S05]  /*1870*/  BRA.U UP0, `(.L_x_20) ;  /* 0x0000000100407547 */ /* 0x000fea000b800000 */
[----:B------:R-:W1:Y:S01]  /*1880*/  LDCU.128 UR4, c[0x0][0xb10] ;  /* 0x00016200ff0477ac */ /* 0x000e620008000c00 */
[----:B------:R-:W2:Y:S01]  /*1890*/  LDCU UR9, c[0x0][0xb0c] ;  /* 0x00016180ff0977ac */ /* 0x000ea20008000800 */
[----:B------:R-:W3:Y:S01]  /*18a0*/  LDCU UR8, c[0x0][0xb20] ;  /* 0x00016400ff0877ac */ /* 0x000ee20008000800 */
[----:B-1----:R-:W-:Y:S02]  /*18b0*/  UIMAD.WIDE.U32 UR18, UR50, UR4, URZ ;  /* 0x00000004321272a5 */ /* 0x002fe4000f8e00ff */
[----:B------:R-:W-:Y:S02]  /*18c0*/  UIMAD.WIDE.U32 UR16, UR51, UR7, URZ ;  /* 0x00000007331072a5 */ /* 0x000fe4000f8e00ff */
[----:B--2---:R-:W-:Y:S02]  /*18d0*/  UISETP.NE.AND UP1, UPT, UR9, 0x1, UPT ;  /* 0x000000010900788c */ /* 0x004fe4000bf25270 */
[----:B------:R-:W-:Y:S01]  /*18e0*/  UISETP.NE.AND UP0, UPT, UR6, 0x1, UPT ;  /* 0x000000010600788c */ /* 0x000fe2000bf05270 */
[----:B------:R-:W-:Y:S01]  /*18f0*/  UMOV UR7, UR19 ;  /* 0x0000001300077c82 */ /* 0x000fe20008000000 */
[----:B---3--:R-:W-:-:S02]  /*1900*/  USHF.R.U32.HI UR8, URZ, UR8, UR17 ;  /* 0x00000008ff087299 */ /* 0x008fc40008011611 */
[----:B------:R-:W-:Y:S02]  /*1910*/  USHF.R.U32.HI UR5, URZ, UR5, UR7 ;  /* 0x00000005ff057299 */ /* 0x000fe40008011607 */
[----:B------:R-:W-:Y:S02]  /*1920*/  USEL UR8, UR51, UR8, !UP0 ;  /* 0x0000000833087287 */ /* 0x000fe4000c000000 */
[----:B------:R-:W-:-:S04]  /*1930*/  USEL UR5, UR50, UR5, !UP1 ;  /* 0x0000000532057287 */ /* 0x000fc8000c800000 */
[----:B------:R-:W-:Y:S02]  /*1940*/  UIADD3 UR4, UPT, UPT, UR5, -UR8, URZ ;  /* 0x8000000805047290 */ /* 0x000fe4000fffe0ff */
[----:B------:R-:W-:Y:S02]  /*1950*/  UIADD3 UR5, UPT, UPT, -UR5, UR8, URZ ;  /* 0x0000000805057290 */ /* 0x000fe4000fffe1ff */
[----:B------:R-:W-:Y:S02]  /*1960*/  UIMAD UR51, UR4, UR6, UR51 ;  /* 0x00000006043372a4 */ /* 0x000fe4000f8e0233 */
[----:B------:R-:W-:-:S12]  /*1970*/  UIMAD UR50, UR5, UR9, UR50 ;  /* 0x00000009053272a4 */ /* 0x000fd8000f8e0232 */
.L_x_20:
[----:B------:R-:W-:-:S09]  /*1980*/  UISETP.EQ.U32.AND UP0, UPT, UR12, 0x1, UPT ;  /* 0x000000010c00788c */ /* 0x000fd2000bf02070 */
[----:B------:R-:W-:Y:S05]  /*1990*/  BRA.U !UP0, `(.L_x_21) ;  /* 0x00000001080c7547 */ /* 0x000fea000b800000 */
[----:B------:R-:W-:Y:S01]  /*19a0*/  UCGABAR_WAIT ;  /* 0x0000000000007dc7 */ /* 0x000fe20008000000 */
[----:B------:R-:W-:Y:S01]  /*19b0*/  CCTL.IVALL ;  /* 0x00000000ff00798f */ /* 0x000fe20002000000 */
[----:B------:R-:W-:Y:S05]  /*19c0*/  BRA `(.L_x_22) ;  /* 0x0000000000047947 */ /* 0x000fea0003800000 */
.L_x_21:
[----:B------:R-:W-:Y:S06]  /*19d0*/  BAR.SYNC.DEFER_BLOCKING 0x0 ;  /* 0x0000000000007b1d */ /* 0x000fec0000010000 */
.L_x_22:
[----:B------:R-:W-:Y:S05]  /*19e0*/  BRA.U UP6, `(.L_x_23) ;  /* 0x0000001506f87547 */ /* 0x000fea000b800000 */
[----:B------:R-:W1:Y:S01]  /*19f0*/  LDCU UR27, c[0x0][0x38c] ;  /* 0x00007180ff1b77ac */ /* 0x000e620008000800 */
[----:B------:R-:W-:Y:S01]  /*1a00*/  PLOP3.LUT P1, PT, PT, PT, UP3, 0x80, 0x8 ;  /* 0x000000000008781c */ /* 0x000fe20003f2f038 */
[----:B------:R-:W-:Y:S01]  /*1a10*/  IMAD.MOV.U32 R12, RZ, RZ, 0x1 ;  /* 0x00000001ff0c7424 */ /* 0x000fe200078e00ff */
[----:B------:R-:W-:Y:S01]  /*1a20*/  ISETP.EQ.OR P2, PT, R0, RZ, P3 ;  /* 0x000000ff0000720c */ /* 0x000fe20001f42670 */
[----:B------:R-:W-:Y:S01]  /*1a30*/  USHF.L.U32 UR11, UR11, 0x4, URZ ;  /* 0x000000040b0b7899 */ /* 0x000fe200080006ff */
[----:B------:R-:W-:Y:S01]  /*1a40*/  PLOP3.LUT P1, PT, P1, PT, PT, 0x8, 0x80 ;  /* 0x000000000080781c */ /* 0x000fe20000f2e170 */
[----:B------:R-:W-:Y:S01]  /*1a50*/  UISETP.NE.AND UP1, UPT, UR10, URZ, UPT ;  /* 0x000000ff0a00728c */ /* 0x000fe2000bf25270 */
[----:B------:R-:W-:Y:S01]  /*1a60*/  CS2R R10, SRZ ;  /* 0x00000000000a7805 */ /* 0x000fe2000001ff00 */
[----:B------:R-:W-:Y:S01]  /*1a70*/  IMAD.MOV.U32 R9, RZ, RZ, RZ ;  /* 0x000000ffff097224 */ /* 0x000fe200078e00ff */
[----:B------:R-:W2:Y:S01]  /*1a80*/  LDCU UR24, c[0x0][0x370] ;  /* 0x00006e00ff1877ac */ /* 0x000ea20008000800 */
[----:B------:R-:W-:Y:S01]  /*1a90*/  IMAD.MOV.U32 R8, RZ, RZ, 0x1 ;  /* 0x00000001ff087424 */ /* 0x000fe200078e00ff */
[----:B------:R-:W3:Y:S01]  /*1aa0*/  LDCU.64 UR30, c[0x0][0x348] ;  /* 0x00006900ff1e77ac */ /* 0x000ee20008000a00 */
[----:B------:R-:W4:Y:S01]  /*1ab0*/  LDCU UR23, c[0x0][0x374] ;  /* 0x00006e80ff1777ac */ /* 0x000f220008000800 */
[----:B-1----:R-:W-:-:S02]  /*1ac0*/  UIADD3 UR4, UPT, UPT, UR27, 0x7f, URZ ;  /* 0x0000007f1b047890 */ /* 0x002fc4000fffe0ff */
[----:B------:R-:W-:Y:S02]  /*1ad0*/  ULOP3.LUT UR25, UR11, 0x30, URZ, 0xe2, !UPT ;  /* 0x000000300b197892 */ /* 0x000fe4000f8ee2ff */
[----:B------:R-:W-:Y:S02]  /*1ae0*/  USHF.R.S32.HI UR29, URZ, 0x1f, UR4 ;  /* 0x0000001fff1d7899 */ /* 0x000fe40008011404 */
[----:B------:R-:W-:Y:S02]  /*1af0*/  USEL UR39, UR26, 0x2, UP1 ;  /* 0x000000021a277887 */ /* 0x000fe40008800000 */
[----:B------:R-:W-:Y:S02]  /*1b00*/  ULEA.HI UR29, UR29, UR4, URZ, 0x7 ;  /* 0x000000041d1d7291 */ /* 0x000fe4000f8f38ff */
[----:B------:R-:W-:Y:S02]  /*1b10*/  UIADD3 UR4, UPT, UPT, UR27, -0x1, URZ ;  /* 0xffffffff1b047890 */ /* 0x000fe4000fffe0ff */
[----:B------:R-:W-:-:S02]  /*1b20*/  USHF.R.S32.HI UR29, URZ, 0x7, UR29 ;  /* 0x00000007ff1d7899 */ /* 0x000fc4000801141d */
[----:B------:R-:W-:Y:S02]  /*1b30*/  UISETP.GE.U32.AND UP2, UPT, UR4, -0xff, UPT ;  /* 0xffffff010400788c */ /* 0x000fe4000bf46070 */
[----:B------:R-:W-:Y:S02]  /*1b40*/  UISETP.LT.U32.AND UP0, UPT, UR29, 0xd, UPT ;  /* 0x0000000d1d00788c */ /* 0x000fe4000bf01070 */
[----:B------:R-:W-:Y:S02]  /*1b50*/  UIADD3 UR27, UPT, UPT, UR27, 0xfe, URZ ;  /* 0x000000fe1b1b7890 */ /* 0x000fe4000fffe0ff */
[----:B------:R-:W-:Y:S01]  /*1b60*/  USEL UR28, UR29, 0xd, UP0 ;  /* 0x0000000d1d1c7887 */ /* 0x000fe20008000000 */
[----:B------:R-:W-:-:S03]  /*1b70*/  UMOV UR42, URZ ;  /* 0x000000ff002a7c82 */ /* 0x000fc60008000000 */
[----:B------:R-:W-:Y:S02]  /*1b80*/  UIADD3 UR38, UPT, UPT, UR28, -0x1, URZ ;  /* 0xffffffff1c267890 */ /* 0x000fe4000fffe0ff */
[----:B------:R-:W-:Y:S02]  /*1b90*/  @UP2 UIADD3 UR38, UPT, UPT, UR28, URZ, URZ ;  /* 0x000000ff1c262290 */ /* 0x000fe4000fffe0ff */
[----:B------:R-:W-:Y:S02]  /*1ba0*/  UIADD3 UR43, UPT, UPT, UR29, -UR28, URZ ;  /* 0x8000001c1d2b7290 */ /* 0x000fe4000fffe0ff */
[----:B--234-:R-:W-:-:S12]  /*1bb0*/  UIADD3 UR38, UPT, UPT, UR38, 0x1, URZ ;  /* 0x0000000126267890 */ /* 0x01cfd8000fffe0ff */
.L_x_43:
[----:B------:R-:W-:Y:S01]  /*1bc0*/  UISETP.NE.AND UP0, UPT, UR54, URZ, UPT ;  /* 0x000000ff3600728c */ /* 0x000fe2000bf05270 */
[----:B------:R-:W1:Y:S08]  /*1bd0*/  S2UR UR54, SR_CgaCtaId ;  /* 0x00000000003679c3 */ /* 0x000e700000008800 */
[----:B------:R-:W-:Y:S05]  /*1be0*/  BRA.U UP0, `(.L_x_24) ;  /* 0x0000000100347547 */ /* 0x000fea000b800000 */
[----:B------:R-:W2:Y:S01]  /*1bf0*/  S2R R0, SR_CgaCtaId ;  /* 0x0000000000007919 */ /* 0x000ea20000008800 */
[----:B------:R-:W-:-:S04]  /*1c00*/  MOV R2, 0x400 ;  /* 0x0000040000027802 */ /* 0x000fc80000000f00 */
[----:B--2---:R-:W-:Y:S02]  /*1c10*/  LEA R0, R0, R2, 0x18 ;  /* 0x0000000200007211 */ /* 0x004fe400078ec0ff */
[----:B------:R-:W-:-:S03]  /*1c20*/  SHF.L.U32 R2, R8, 0x1f, RZ ;  /* 0x0000001f08027819 */ /* 0x000fc600000006ff */
[----:B------:R-:W-:-:S04]  /*1c30*/  IMAD R0, R9, 0x8, R0 ;  /* 0x0000000809007824 */ /* 0x000fc800078e0200 */
[----:B------:R-:W2:Y:S02]  /*1c40*/  SYNCS.PHASECHK.TRANS64.TRYWAIT P0, [R0+URZ+0x160], R2 ;  /* 0x00016002000075a7 */ /* 0x000ea400080011ff */
[----:B--2---:R-:W-:Y:S05]  /*1c50*/  @!P0 BRA `(.L_x_25) ;  /* 0x0000005000d48947 */ /* 0x004fea0003800000 */
.L_x_112:
[----:B------:R-:W-:Y:S01]  /*1c60*/  VIADD R9, R9, 0x1 ;  /* 0x0000000109097836 */ /* 0x000fe20000000000 */
[----:B------:R2:W-:Y:S04]  /*1c70*/  SYNCS.ARRIVE.TRANS64.A1T0 RZ, [R0+URZ+0x150], RZ ;  /* 0x000150ff00ff79a7 */ /* 0x0005e800081000ff */
[----:B------:R-:W-:-:S04]  /*1c80*/  ISETP.NE.AND P0, PT, R9, 0x2, PT ;  /* 0x000000020900780c */ /* 0x000fc80003f05270 */
[----:B------:R-:W-:Y:S02]  /*1c90*/  SEL R9, R9, RZ, P0 ;  /* 0x000000ff09097207 */ /* 0x000fe40000000000 */
[----:B--2---:R-:W-:-:S04]  /*1ca0*/  SEL R0, RZ, 0x1, P0 ;  /* 0x00000001ff007807 */ /* 0x004fc80000000000 */
[----:B------:R-:W-:-:S07]  /*1cb0*/  LOP3.LUT R8, R8, R0, RZ, 0x3c, !PT ;  /* 0x0000000008087212 */ /* 0x000fce00078e3cff */
.L_x_24:
[----:B------:R-:W-:Y:S01]  /*1cc0*/  UMOV UR26, 0x400 ;  /* 0x00000400001a7882 */ /* 0x000fe20000000000 */
[----:B------:R-:W-:Y:S01]  /*1cd0*/  SHF.L.U32 R0, R12, 0x1f, RZ ;  /* 0x0000001f0c007819 */ /* 0x000fe200000006ff */
[----:B-1----:R-:W-:Y:S02]  /*1ce0*/  ULEA UR26, UR54, UR26, 0x18 ;  /* 0x0000001a361a7291 */ /* 0x002fe4000f8ec0ff */
[----:B------:R-:W-:Y:S02]  /*1cf0*/  UISETP.GE.U32.AND UP0, UPT, UR27, 0xff, UPT ;  /* 0x000000ff1b00788c */ /* 0x000fe4000bf06070 */
[----:B------:R-:W-:Y:S02]  /*1d00*/  ULEA UR4, UR42, UR26, 0x3 ;  /* 0x0000001a2a047291 */ /* 0x000fe4000f8e18ff */
[----:B------:R-:W-:Y:S02]  /*1d10*/  ULEA UR11, UR51, UR22, 0x2 ;  /* 0x00000016330b7291 */ /* 0x000fe4000f8e10ff */
[----:B------:R-:W-:-:S02]  /*1d20*/  ULEA UR35, UR50, UR25, 0x6 ;  /* 0x0000001932237291 */ /* 0x000fc4000f8e30ff */
[----:B------:R-:W-:Y:S01]  /*1d30*/  USHF.L.U32 UR11, UR11, 0x4, URZ ;  /* 0x000000040b0b7899 */ /* 0x000fe200080006ff */
[----:B------:R-:W-:Y:S02]  /*1d40*/  UMOV UR6, URZ ;  /* 0x000000ff00067c82 */ /* 0x000fe40008000000 */
[----:B------:R1:W2:Y:S01]  /*1d50*/  SYNCS.PHASECHK.TRANS64.TRYWAIT P0, [UR4+0x68], R0 ;  /* 0x00006800ff0075a7 */ /* 0x0002a20008001104 */
[----:B------:R-:W-:Y:S08]  /*1d60*/  BRA.U !UP0, `(.L_x_26) ;  /* 0x0000000108c47547 */ /* 0x000ff0000b800000 */
[----:B------:R-:W-:Y:S01]  /*1d70*/  UMOV UR4, URZ ;  /* 0x000000ff00047c82 */ /* 0x000fe20008000000 */
[----:B------:R-:W-:-:S05]  /*1d80*/  UMOV UR20, UR42 ;  /* 0x0000002a00147c82 */ /* 0x000fca0008000000 */
.L_x_32:
[----:B------:R-:W-:Y:S01]  /*1d90*/  ULEA UR33, UR20, UR26, 0x3 ;  /* 0x0000001a14217291 */ /* 0x000fe2000f8e18ff */
[----:B--2---:R-:W-:Y:S01]  /*1da0*/  @!P3 MOV R2, 0x4000 ;  /* 0x000040000002b802 */ /* 0x004fe20000000f00 */
[----:B--2-4-:R-:W-:Y:S10]  /*1db0*/  @P0 BRA `(.L_x_27) ;  /* 0x00000000000c0947 */ /* 0x014ff40003800000 */
[----:B------:R-:W-:-:S04]  /*1dc0*/  SHF.L.U32 R3, R12, 0x1f, RZ ;  /* 0x0000001f0c037819 */ /* 0x000fc800000006ff */
[----:B------:R-:W2:Y:S02]  /*1dd0*/  SYNCS.PHASECHK.TRANS64.TRYWAIT P0, [UR33+0x68], R3 ;  /* 0x00006803ff0075a7 */ /* 0x000ea40008001121 */
[----:B--2---:R-:W-:Y:S05]  /*1de0*/  @!P0 BRA `(.L_x_28) ;  /* 0x0000005000848947 */ /* 0x004fea0003800000 */
.L_x_27:
[----:B------:R2:W-:Y:S01]  /*1df0*/  @!P3 SYNCS.ARRIVE.TRANS64 RZ, [UR33], R2 ;  /* 0x00000002ffffb9a7 */ /* 0x0005e20008000021 */
[----:B------:R-:W-:-:S04]  /*1e00*/  ULOP3.LUT UR5, UR39, 0x2, URZ, 0xfc, !UPT ;  /* 0x0000000227057892 */ /* 0x000fc8000f8efcff */
[----:B------:R-:W-:-:S09]  /*1e10*/  UISETP.NE.AND UP0, UPT, UR5, 0x2, UPT ;  /* 0x000000020500788c */ /* 0x000fd2000bf05270 */
[----:B------:R-:W-:Y:S05]  /*1e20*/  BRA.U UP0, `(.L_x_29) ;  /* 0x0000000100047547 */ /* 0x000fea000b800000 */
[----:B------:R-:W-:Y:S05]  /*1e30*/  BPT.TRAP 0x1 ;  /* 0x000000040000795c */ /* 0x000fea0000300000 */
.L_x_29:
[----:B------:R-:W-:Y:S04]  /*1e40*/  BSSY.RECONVERGENT B0, `(.L_x_30) ;  /* 0x0000003000007945 */ /* 0x000fe80003800200 */
[----:B------:R-:W-:Y:S05]  /*1e50*/  @P2 BRA `(.L_x_31) ;  /* 0x0000000000042947 */ /* 0x000fea0003800000 */
[----:B------:R-:W-:Y:S05]  /*1e60*/  BPT.TRAP 0x1 ;  /* 0x000000040000795c */ /* 0x000fea0000300000 */
.L_x_31:
[----:B------:R-:W-:Y:S05]  /*1e70*/  BSYNC.RECONVERGENT B0 ;  /* 0x0000000000007941 */ /* 0x000fea0003800200 */
.L_x_30:
[----:B------:R-:W-:Y:S02]  /*1e80*/  UIADD3 UR42, UPT, UPT, UR20, 0x1, URZ ;  /* 0x00000001142a7890 */ /* 0x000fe4000fffe0ff */
[----:B------:R-:W-:Y:S02]  /*1e90*/  USHF.L.U32 UR8, UR20, 0xd, URZ ;  /* 0x0000000d14087899 */ /* 0x000fe400080006ff */
[----:B------:R-:W-:Y:S02]  /*1ea0*/  UISETP.NE.AND UP0, UPT, UR42, 0xd, UPT ;  /* 0x0000000d2a00788c */ /* 0x000fe4000bf05270 */
[----:B------:R-:W-:Y:S02]  /*1eb0*/  UIADD3 UR44, UP1, UPT, UR30, 0x80, URZ ;  /* 0x000000801e2c7890 */ /* 0x000fe4000ff3e0ff */
[----:B------:R-:W-:Y:S02]  /*1ec0*/  USEL UR6, URZ, 0x1, UP0 ;  /* 0x00000001ff067887 */ /* 0x000fe40008000000 */
[----:B------:R-:W-:-:S02]  /*1ed0*/  USEL UR42, UR42, URZ, UP0 ;  /* 0x000000ff2a2a7287 */ /* 0x000fc40008000000 */
[----:B------:R-:W-:Y:S02]  /*1ee0*/  ULOP3.LUT UR32, UR21, UR8, URZ, 0xfc, !UPT ;  /* 0x0000000815207292 */ /* 0x000fe4000f8efcff */
[----:B------:R-:W-:Y:S01]  /*1ef0*/  ULEA UR5, UR42, UR26, 0x3 ;  /* 0x0000001a2a057291 */ /* 0x000fe2000f8e18ff */
[----:B------:R-:W-:Y:S01]  /*1f00*/  LOP3.LUT R12, R12, UR6, RZ, 0x3c, !PT ;  /* 0x000000060c0c7c12 */ /* 0x000fe2000f8e3cff */
[----:B------:R-:W-:Y:S02]  /*1f10*/  UIADD3 UR18, UP0, UPT, UR30, 0x180, URZ ;  /* 0x000001801e127890 */ /* 0x000fe4000ff1e0ff */
[----:B------:R-:W-:Y:S01]  /*1f20*/  ULOP3.LUT UR8, UR15, UR8, URZ, 0xfc, !UPT ;  /* 0x000000080f087292 */ /* 0x000fe2000f8efcff */
[----:B-1----:R-:W-:Y:S01]  /*1f30*/  SHF.L.U32 R0, R12, 0x1f, RZ ;  /* 0x0000001f0c007819 */ /* 0x002fe200000006ff */
[----:B------:R-:W-:Y:S02]  /*1f40*/  USHF.L.U32 UR34, UR4, 0x7, URZ ;  /* 0x0000000704227899 */ /* 0x000fe400080006ff */
[----:B------:R-:W-:Y:S01]  /*1f50*/  UIADD3.X UR45, UPT, UPT, URZ, UR31, URZ, UP1, !UPT ;  /* 0x0000001fff2d7290 */ /* 0x000fe20008ffe4ff */
[----:B------:R3:W4:Y:S01]  /*1f60*/  SYNCS.PHASECHK.TRANS64.TRYWAIT P0, [UR5+0x68], R0 ;  /* 0x00006800ff0075a7 */ /* 0x0007220008001105 */
[----:B------:R-:W-:-:S02]  /*1f70*/  UIADD3 UR32, UPT, UPT, UR26, 0x2400, UR32 ;  /* 0x000024001a207890 */ /* 0x000fc4000fffe020 */
[----:B------:R-:W-:Y:S02]  /*1f80*/  UPRMT UR7, URZ, 0x5410, UR14 ;  /* 0x00005410ff077896 */ /* 0x000fe4000800000e */
[----:B------:R-:W-:Y:S02]  /*1f90*/  UIADD3 UR8, UPT, UPT, UR26, 0x1c400, UR8 ;  /* 0x0001c4001a087890 */ /* 0x000fe4000fffe008 */
[----:B------:R-:W-:Y:S02]  /*1fa0*/  UIADD3.X UR19, UPT, UPT, URZ, UR31, URZ, UP0, !UPT ;  /* 0x0000001fff137290 */ /* 0x000fe400087fe4ff */
[----:B------:R-:W-:Y:S01]  /*1fb0*/  UPRMT UR5, URZ, 0x5410, UR13 ;  /* 0x00005410ff057896 */ /* 0x000fe2000800000d */
[----:B------:R-:W-:Y:S01]  /*1fc0*/  UMOV UR16, 0x0 ;  /* 0x0000000000107882 */ /* 0x000fe20000000000 */
[----:B------:R-:W-:Y:S01]  /*1fd0*/  UMOV UR17, 0x10000000 ;  /* 0x1000000000117882 */ /* 0x000fe20000000000 */
[----:B------:R-:W-:Y:S01]  /*1fe0*/  UMOV UR12, UR36 ;  /* 0x00000024000c7c82 */ /* 0x000fe20008000000 */
[----:B------:R-:W-:Y:S01]  /*1ff0*/  UMOV UR9, UR33 ;  /* 0x0000002100097c82 */ /* 0x000fe20008000000 */
[----:B------:R-:W-:Y:S01]  /*2000*/  UMOV UR10, UR34 ;  /* 0x00000022000a7c82 */ /* 0x000fe20008000000 */
[----:B------:R3:W-:Y:S01]  /*2010*/  UTMALDG.3D.MULTICAST [UR32], [UR44], UR7, desc[UR16] ;  /* 0x000010202c0073b4 */ /* 0x0007e20008011807 */
[----:B------:R-:W-:Y:S01]  /*2020*/  UIADD3 UR4, UPT, UPT, UR4, 0x1, URZ ;  /* 0x0000000104047890 */ /* 0x000fe2000fffe0ff */
[----:B------:R-:W-:Y:S01]  /*2030*/  UMOV UR6, UR38 ;  /* 0x0000002600067c82 */ /* 0x000fe20008000000 */
[----:B------:R-:W-:-:S02]  /*2040*/  UMOV UR20, UR42 ;  /* 0x0000002a00147c82 */ /* 0x000fc40008000000 */
[----:B------:R-:W-:Y:S01]  /*2050*/  UISETP.NE.AND UP0, UPT, UR4, UR38, UPT ;  /* 0x000000260400728c */ /* 0x000fe2000bf05270 */
[----:B------:R3:W-:Y:S08]  /*2060*/  UTMALDG.3D.MULTICAST [UR8], [UR18], UR5, desc[UR16] ;  /* 0x00001008120073b4 */ /* 0x0007f00008011805 */
[----:B---3--:R-:W-:Y:S05]  /*2070*/  BRA.U UP0, `(.L_x_32) ;  /* 0xfffffffd00447547 */ /* 0x008fea000b83ffff */
.L_x_26:
[----:B------:R-:W-:Y:S01]  /*2080*/  ULEA UR4, UR42, UR26, 0x3 ;  /* 0x0000001a2a047291 */ /* 0x000fe2000f8e18ff */
[----:B-1----:R-:W-:Y:S01]  /*2090*/  SHF.L.U32 R0, R12, 0x1f, RZ ;  /* 0x0000001f0c007819 */ /* 0x002fe200000006ff */
[----:B------:R-:W-:Y:S01]  /*20a0*/  @!P1 SYNCS.ARRIVE.TRANS64.A1T0 RZ, [UR26+0xe8], RZ ;  /* 0x0000e8ffffff99a7 */ /* 0x000fe2000810001a */
[----:B------:R-:W-:-:S06]  /*20b0*/  UISETP.GT.AND UP0, UPT, UR29, UR28, UPT ;  /* 0x0000001c1d00728c */ /* 0x000fcc000bf04270 */
[----:B--2-4-:R1:W2:Y:S03]  /*20c0*/  SYNCS.PHASECHK.TRANS64.TRYWAIT P0, [UR4+0x68], R0 ;  /* 0x00006800ff0075a7 */ /* 0x0142a60008001104 */
[----:B------:R-:W-:Y:S05]  /*20d0*/  BRA.U !UP0, `(.L_x_33) ;  /* 0x0000000108c87547 */ /* 0x000fea000b800000 */
[----:B------:R-:W-:Y:S01]  /*20e0*/  UIADD3 UR5, UPT, UPT, UR43, UR6, URZ ;  /* 0x000000062b057290 */ /* 0x000fe2000fffe0ff */
[----:B------:R-:W-:-:S11]  /*20f0*/  UMOV UR34, UR42 ;  /* 0x0000002a00227c82 */ /* 0x000fd60008000000 */
.L_x_39:
[----:B------:R-:W-:Y:S01]  /*2100*/  ULEA UR17, UR34, UR26, 0x3 ;  /* 0x0000001a22117291 */ /* 0x000fe2000f8e18ff */
[----:B--2---:R-:W-:Y:S01]  /*2110*/  @!P3 MOV R2, 0x4000 ;  /* 0x000040000002b802 */ /* 0x004fe20000000f00 */
[----:B--2-4-:R-:W-:Y:S10]  /*2120*/  @P0 BRA `(.L_x_34) ;  /* 0x00000000000c0947 */ /* 0x014ff40003800000 */
[----:B------:R-:W-:-:S04]  /*2130*/  SHF.L.U32 R3, R12, 0x1f, RZ ;  /* 0x0000001f0c037819 */ /* 0x000fc800000006ff */
[----:B------:R-:W2:Y:S02]  /*2140*/  SYNCS.PHASECHK.TRANS64.TRYWAIT P0, [UR17+0x68], R3 ;  /* 0x00006803ff0075a7 */ /* 0x000ea40008001111 */
[----:B--2---:R-:W-:Y:S05]  /*2150*/  @!P0 BRA `(.L_x_35) ;  /* 0x0000004c00c08947 */ /* 0x004fea0003800000 */
.L_x_34:
[----:B------:R2:W-:Y:S01]  /*2160*/  @!P3 SYNCS.ARRIVE.TRANS64 RZ, [UR17], R2 ;  /* 0x00000002ffffb9a7 */ /* 0x0005e20008000011 */
[----:B------:R-:W-:-:S04]  /*2170*/  ULOP3.LUT UR4, UR39, 0x2, URZ, 0xfc, !UPT ;  /* 0x0000000227047892 */ /* 0x000fc8000f8efcff */
[----:B------:R-:W-:-:S09]  /*2180*/  UISETP.NE.AND UP0, UPT, UR4, 0x2, UPT ;  /* 0x000000020400788c */ /* 0x000fd2000bf05270 */
[----:B------:R-:W-:Y:S05]  /*2190*/  BRA.U UP0, `(.L_x_36) ;  /* 0x0000000100047547 */ /* 0x000fea000b800000 */
[----:B------:R-:W-:Y:S05]  /*21a0*/  BPT.TRAP 0x1 ;  /* 0x000000040000795c */ /* 0x000fea0000300000 */
.L_x_36:
[----:B------:R-:W-:Y:S04]  /*21b0*/  BSSY.RECONVERGENT B0, `(.L_x_37) ;  /* 0x0000003000007945 */ /* 0x000fe80003800200 */
[----:B------:R-:W-:Y:S05]  /*21c0*/  @P2 BRA `(.L_x_38) ;  /* 0x0000000000042947 */ /* 0x000fea0003800000 */
[----:B------:R-:W-:Y:S05]  /*21d0*/  BPT.TRAP 0x1 ;  /* 0x000000040000795c */ /* 0x000fea0000300000 */
.L_x_38:
[----:B------:R-:W-:Y:S05]  /*21e0*/  BSYNC.RECONVERGENT B0 ;  /* 0x0000000000007941 */ /* 0x000fea0003800200 */
.L_x_37:
        /* <DEDUP_REMOVED lines=13> */
[----:B------:R-:W-:Y:S01]  /*22c0*/  UIADD3 UR16, UPT, UPT, UR26, 0x2400, UR16 ;  /* 0x000024001a107890 */ /* 0x000fe2000fffe010 */
[----:B------:R3:W4:Y:S01]  /*22d0*/  SYNCS.PHASECHK.TRANS64.TRYWAIT P0, [UR4+0x68], R0 ;  /* 0x00006800ff0075a7 */ /* 0x0007220008001104 */
[----:B------:R-:W-:-:S02]  /*22e0*/  UIADD3.X UR47, UPT, UPT, URZ, UR31, URZ, UP1, !UPT ;  /* 0x0000001fff2f7290 */ /* 0x000fc40008ffe4ff */
[----:B------:R-:W-:Y:S02]  /*22f0*/  UPRMT UR7, URZ, 0x5410, UR14 ;  /* 0x00005410ff077896 */ /* 0x000fe4000800000e */
[----:B------:R-:W-:Y:S02]  /*2300*/  UIADD3 UR8, UPT, UPT, UR26, 0x1c400, UR8 ;  /* 0x0001c4001a087890 */ /* 0x000fe4000fffe008 */
[----:B------:R-:W-:Y:S02]  /*2310*/  UPRMT UR4, URZ, 0x5410, UR13 ;  /* 0x00005410ff047896 */ /* 0x000fe4000800000d */
[----:B------:R-:W-:Y:S01]  /*2320*/  UIADD3.X UR45, UPT, UPT, URZ, UR31, URZ, UP0, !UPT ;  /* 0x0000001fff2d7290 */ /* 0x000fe200087fe4ff */
[----:B------:R-:W-:Y:S01]  /*2330*/  UMOV UR32, 0x0 ;  /* 0x0000000000207882 */ /* 0x000fe20000000000 */
[----:B------:R-:W-:Y:S01]  /*2340*/  UMOV UR33, 0x10000000 ;  /* 0x1000000000217882 */ /* 0x000fe20000000000 */
[----:B------:R-:W-:Y:S01]  /*2350*/  UMOV UR19, UR35 ;  /* 0x0000002300137c82 */ /* 0x000fe20008000000 */
[----:B------:R-:W-:Y:S01]  /*2360*/  UMOV UR20, UR36 ;  /* 0x0000002400147c82 */ /* 0x000fe20008000000 */
[----:B------:R-:W-:Y:S01]  /*2370*/  UMOV UR12, UR36 ;  /* 0x00000024000c7c82 */ /* 0x000fe20008000000 */
[----:B------:R-:W-:Y:S01]  /*2380*/  UMOV UR9, UR17 ;  /* 0x0000001100097c82 */ /* 0x000fe20008000000 */
[----:B------:R-:W-:Y:S01]  /*2390*/  UMOV UR10, UR18 ;  /* 0x00000012000a7c82 */ /* 0x000fe20008000000 */
[----:B------:R3:W-:Y:S01]  /*23a0*/  UTMALDG.3D.MULTICAST [UR16], [UR46], UR7, desc[UR32] ;  /* 0x000020102e0073b4 */ /* 0x0007e20008011807 */
[----:B------:R-:W-:Y:S01]  /*23b0*/  UIADD3 UR6, UPT, UPT, UR6, 0x1, URZ ;  /* 0x0000000106067890 */ /* 0x000fe2000fffe0ff */
[----:B------:R-:W-:-:S03]  /*23c0*/  UMOV UR34, UR42 ;  /* 0x0000002a00227c82 */ /* 0x000fc60008000000 */
[----:B------:R-:W-:Y:S01]  /*23d0*/  UISETP.NE.AND UP0, UPT, UR6, UR5, UPT ;  /* 0x000000050600728c */ /* 0x000fe2000bf05270 */
[----:B------:R3:W-:Y:S08]  /*23e0*/  UTMALDG.3D.MULTICAST [UR8], [UR44], UR4, desc[UR32] ;  /* 0x000020082c0073b4 */ /* 0x0007f00008011804 */
[----:B---3--:R-:W-:Y:S05]  /*23f0*/  BRA.U UP0, `(.L_x_39) ;  /* 0xfffffffd00407547 */ /* 0x008fea000b83ffff */
.L_x_33:
[C---:B------:R-:W-:Y:S01]  /*2400*/  LEA R3, R11.reuse, UR26, 0x3 ;  /* 0x0000001a0b037c11 */ /* 0x040fe2000f8e18ff */
[----:B------:R-:W-:Y:S01]  /*2410*/  NOP ;  /* 0x0000000000007918 */ /* 0x000fe20000000000 */
[----:B-1----:R-:W-:Y:S02]  /*2420*/  SHF.L.U32 R0, R10, 0x1f, RZ ;  /* 0x0000001f0a007819 */ /* 0x002fe400000006ff */
[----:B------:R-:W-:Y:S02]  /*2430*/  LEA R4, R11, UR26, 0x4 ;  /* 0x0000001a0b047c11 */ /* 0x000fe4000f8e20ff */
[----:B--2-4-:R-:W1:Y:S02]  /*2440*/  SYNCS.PHASECHK.TRANS64.TRYWAIT P0, [R3+URZ+0xf0], R0 ;  /* 0x0000f000030075a7 */ /* 0x014e6400080011ff */
[----:B-1----:R-:W-:Y:S05]  /*2450*/  @!P0 BRA `(.L_x_40) ;  /* 0x0000004c00188947 */ /* 0x002fea0003800000 */
.L_x_115:
[----:B------:R-:W2:Y:S01]  /*2460*/  LDS.128 R4, [R4+0x180] ;  /* 0x0001800004047984 */ /* 0x000ea20000000c00 */
[----:B------:R-:W-:Y:S01]  /*2470*/  UISETP.GE.AND UP0, UPT, UR37, 0x1, UPT ;  /* 0x000000012500788c */ /* 0x000fe2000bf06270 */
[----:B------:R-:W-:Y:S01]  /*2480*/  @!PT LDS RZ, [RZ] ;  /* 0x00000000fffff984 */ /* 0x000fe20000000800 */
[----:B------:R-:W-:Y:S01]  /*2490*/  @!PT LDS RZ, [RZ] ;  /* 0x00000000fffff984 */ /* 0x000fe20000000800 */
[----:B------:R-:W-:Y:S01]  /*24a0*/  @!PT LDS RZ, [RZ] ;  /* 0x00000000fffff984 */ /* 0x000fe20000000800 */
[----:B------:R-:W-:Y:S01]  /*24b0*/  @!PT LDS RZ, [RZ] ;  /* 0x00000000fffff984 */ /* 0x000fe20000000800 */
[----:B------:R3:W-:Y:S06]  /*24c0*/  MEMBAR.ALL.CTA ;  /* 0x0000000000007992 */ /* 0x0007ec0000008000 */
[----:B---3--:R-:W3:Y:S01]  /*24d0*/  FENCE.VIEW.ASYNC.S ;  /* 0x00000000000073c6 */ /* 0x008ee20000000000 */
[----:B--2---:R-:W-:-:S13]  /*24e0*/  LOP3.LUT P0, RZ, R6, 0x1, RZ, 0xc0, !PT ;  /* 0x0000000106ff7812 */ /* 0x004fda000780c0ff */
[----:B---3--:R-:W-:Y:S01]  /*24f0*/  VOTEU.ANY UP1, P0 ;  /* 0x0000000000ff7886 */ /* 0x008fe20000020100 */
[----:B------:R-:W-:-:S13]  /*2500*/  PLOP3.LUT P0, PT, PT, PT, UP1, 0x80, 0x8 ;  /* 0x000000000008781c */ /* 0x000fda0003f0f018 */
[----:B-1----:R-:W-:Y:S02]  /*2510*/  @P0 LOP3.LUT R0, R5, 0xffff, RZ, 0xc0, !PT ;  /* 0x0000ffff05000812 */ /* 0x002fe400078ec0ff */
[----:B------:R-:W-:Y:S02]  /*2520*/  @P0 MOV R2, R4 ;  /* 0x0000000400020202 */ /* 0x000fe40000000f00 */
[----:B------:R-:W-:Y:S01]  /*2530*/  @P0 R2UR UR5, R0 ;  /* 0x00000000000502ca */ /* 0x000fe200000e0000 */
[----:B------:R-:W-:Y:S01]  /*2540*/  VIADD R0, R3, 0x100 ;  /* 0x0000010003007836 */ /* 0x000fe20000000000 */
[----:B------:R-:W-:Y:S02]  /*2550*/  @P0 SHF.R.U32.HI R4, RZ, 0x10, R5 ;  /* 0x00000010ff040819 */ /* 0x000fe40000011605 */
[----:B------:R-:W-:Y:S02]  /*2560*/  @P0 R2UR UR6, R2 ;  /* 0x00000000020602ca */ /* 0x000fe400000e0000 */
[----:B------:R-:W-:-:S02]  /*2570*/  PRMT R0, RZ, 0x654, R0 ;  /* 0x00000654ff007816 */ /* 0x000fc40000000000 */
[----:B------:R-:W-:Y:S02]  /*2580*/  @P0 R2UR UR4, R4 ;  /* 0x00000000040402ca */ /* 0x000fe400000e0000 */
[----:B------:R1:W-:Y:S03]  /*2590*/  SYNCS.ARRIVE.TRANS64.RED.A1T0 RZ, [R0+URZ], RZ ;  /* 0x000000ff00ff79a7 */ /* 0x0003e600081004ff */
[----:B------:R-:W-:-:S04]  /*25a0*/  @UP1 UMOV UR40, UR5 ;  /* 0x0000000500281c82 */ /* 0x000fc80008000000 */
[----:B------:R-:W-:-:S04]  /*25b0*/  @UP1 UMOV UR41, UR6 ;  /* 0x0000000600291c82 */ /* 0x000fc80008000000 */
[----:B------:R-:W-:Y:S01]  /*25c0*/  @UP1 UMOV UR36, UR4 ;  /* 0x0000000400241c82 */ /* 0x000fe20008000000 */
[----:B------:R-:W-:Y:S05]  /*25d0*/  BRA.U !UP0, `(.L_x_41) ;  /* 0x0000000108b87547 */ /* 0x000fea000b800000 */
[----:B------:R-:W2:Y:S01]  /*25e0*/  LDCU.128 UR4, c[0x0][0xb10] ;  /* 0x00016200ff0477ac */ /* 0x000ea20008000c00 */
[----:B------:R-:W3:Y:S01]  /*25f0*/  LDCU UR10, c[0x0][0xb20] ;  /* 0x00016400ff0a77ac */ /* 0x000ee20008000800 */
[----:B------:R-:W4:Y:S01]  /*2600*/  LDCU UR11, c[0x0][0xb0c] ;  /* 0x00016180ff0b77ac */ /* 0x000f220008000800 */
[----:B------:R-:W1:Y:S01]  /*2610*/  LDCU.64 UR8, c[0x0][0xb28] ;  /* 0x00016500ff0877ac */ /* 0x000e620008000a00 */
[----:B------:R-:W-:Y:S02]  /*2620*/  UISETP.NE.AND UP3, UPT, UR37, 0x1, UPT ;  /* 0x000000012500788c */ /* 0x000fe4000bf65270 */
[----:B--2---:R-:W-:Y:S02]  /*2630*/  UIMAD.WIDE.U32 UR32, UR23, UR7, URZ ;  /* 0x00000007172072a5 */ /* 0x004fe4000f8e00ff */
[----:B------:R-:W-:Y:S02]  /*2640*/  UIMAD.WIDE.U32 UR16, UR40, UR7, URZ ;  /* 0x00000007281072a5 */ /* 0x000fe4000f8e00ff */
[----:B------:R-:W-:-:S02]  /*2650*/  UIMAD.WIDE.U32 UR18, UR24, UR4, URZ ;  /* 0x00000004181272a5 */ /* 0x000fc4000f8e00ff */
[----:B------:R-:W-:Y:S01]  /*2660*/  UISETP.NE.AND UP0, UPT, UR6, 0x1, UPT ;  /* 0x000000010600788c */ /* 0x000fe2000bf05270 */
[----:B------:R-:W-:Y:S01]  /*2670*/  UMOV UR7, UR33 ;  /* 0x0000002100077c82 */ /* 0x000fe20008000000 */
[----:B----4-:R-:W-:Y:S02]  /*2680*/  UISETP.NE.AND UP2, UPT, UR11, 0x1, UPT ;  /* 0x000000010b00788c */ /* 0x010fe4000bf45270 */
[----:B---3--:R-:W-:Y:S02]  /*2690*/  USHF.R.U32.HI UR7, URZ, UR10, UR7 ;  /* 0x0000000aff077299 */ /* 0x008fe40008011607 */
[----:B------:R-:W-:Y:S02]  /*26a0*/  USHF.R.U32.HI UR12, URZ, UR5, UR19 ;  /* 0x00000005ff0c7299 */ /* 0x000fe40008011613 */
[----:B------:R-:W-:Y:S02]  /*26b0*/  USEL UR7, UR23, UR7, !UP0 ;  /* 0x0000000717077287 */ /* 0x000fe4000c000000 */
[----:B------:R-:W-:-:S02]  /*26c0*/  USEL UR12, UR24, UR12, !UP2 ;  /* 0x0000000c180c7287 */ /* 0x000fc4000d000000 */
[----:B-1----:R-:W-:Y:S02]  /*26d0*/  UIMAD.WIDE.U32 UR32, UR7, UR8, URZ ;  /* 0x00000008072072a5 */ /* 0x002fe4000f8e00ff */
        /* <DEDUP_REMOVED lines=30> */
.L_x_41:
[----:B------:R-:W2:Y:S02]  /*28c0*/  LDCU UR4, c[0x0][0xb30] ;  /* 0x00016600ff0477ac */ /* 0x000ea40008000800 */
[----:B--2---:R-:W-:-:S09]  /*28d0*/  UISETP.NE.AND UP0, UPT, UR4, 0x1, UPT ;  /* 0x000000010400788c */ /* 0x004fd2000bf05270 */
[----:B------:R-:W-:Y:S05]  /*28e0*/  BRA.U UP0, `(.L_x_42) ;  /* 0x0000000100407547 */ /* 0x000fea000b800000 */
[----:B------:R-:W2:Y:S01]  /*28f0*/  LDCU.128 UR4, c[0x0][0xb10] ;  /* 0x00016200ff0477ac */ /* 0x000ea20008000c00 */
[----:B------:R-:W3:Y:S01]  /*2900*/  LDCU UR9, c[0x0][0xb0c] ;  /* 0x00016180ff0977ac */ /* 0x000ee20008000800 */
[----:B------:R-:W4:Y:S01]  /*2910*/  LDCU UR8, c[0x0][0xb20] ;  /* 0x00016400ff0877ac */ /* 0x000f220008000800 */
[----:B--2---:R-:W-:Y:S02]  /*2920*/  UIMAD.WIDE.U32 UR16, UR41, UR4, URZ ;  /* 0x00000004291072a5 */ /* 0x004fe4000f8e00ff */
[----:B------:R-:W-:Y:S02]  /*2930*/  UIMAD.WIDE.U32 UR10, UR40, UR7, URZ ;  /* 0x00000007280a72a5 */ /* 0x000fe4000f8e00ff */
[----:B---3--:R-:W-:Y:S02]  /*2940*/  UISETP.NE.AND UP2, UPT, UR9, 0x1, UPT ;  /* 0x000000010900788c */ /* 0x008fe4000bf45270 */
[----:B------:R-:W-:Y:S01]  /*2950*/  UISETP.NE.AND UP0, UPT, UR6, 0x1, UPT ;  /* 0x000000010600788c */ /* 0x000fe2000bf05270 */
[----:B------:R-:W-:Y:S01]  /*2960*/  UMOV UR7, UR17 ;  /* 0x0000001100077c82 */ /* 0x000fe20008000000 */
[----:B----4-:R-:W-:-:S02]  /*2970*/  USHF.R.U32.HI UR8, URZ, UR8, UR11 ;  /* 0x00000008ff087299 */ /* 0x010fc4000801160b */
[----:B------:R-:W-:Y:S02]  /*2980*/  USHF.R.U32.HI UR5, URZ, UR5, UR7 ;  /* 0x00000005ff057299 */ /* 0x000fe40008011607 */
[----:B------:R-:W-:Y:S02]  /*2990*/  USEL UR8, UR40, UR8, !UP0 ;  /* 0x0000000828087287 */ /* 0x000fe4000c000000 */
[----:B------:R-:W-:-:S04]  /*29a0*/  USEL UR5, UR41, UR5, !UP2 ;  /* 0x0000000529057287 */ /* 0x000fc8000d000000 */
[----:B------:R-:W-:Y:S02]  /*29b0*/  UIADD3 UR4, UPT, UPT, UR5, -UR8, URZ ;  /* 0x8000000805047290 */ /* 0x000fe4000fffe0ff */
[----:B------:R-:W-:Y:S02]  /*29c0*/  UIADD3 UR5, UPT, UPT, -UR5, UR8, URZ ;  /* 0x0000000805057290 */ /* 0x000fe4000fffe1ff */
[----:B------:R-:W-:Y:S02]  /*29d0*/  UIMAD UR40, UR4, UR6, UR40 ;  /* 0x00000006042872a4 */ /* 0x000fe4000f8e0228 */
[----:B------:R-:W-:-:S12]  /*29e0*/  UIMAD UR41, UR5, UR9, UR41 ;  /* 0x00000009052972a4 */ /* 0x000fd8000f8e0229 */
.L_x_42:
[----:B------:R-:W-:Y:S01]  /*29f0*/  VIADD R11, R11, 0x1 ;  /* 0x000000010b0b7836 */ /* 0x000fe20000000000 */
[----:B------:R-:W-:Y:S01]  /*2a00*/  PLOP3.LUT P1, PT, PT, PT, PT, 0x80, 0x8 ;  /* 0x000000000008781c */ /* 0x000fe20003f2f070 */
[----:B------:R-:W-:Y:S02]  /*2a10*/  UIADD3 UR50, UPT, UPT, UR41, UR49, URZ ;  /* 0x0000003129327290 */ /* 0x000fe4000fffe0ff */
[----:B------:R-:W-:Y:S01]  /*2a20*/  UIADD3 UR51, UPT, UPT, UR40, UR48, URZ ;  /* 0x0000003028337290 */ /* 0x000fe2000fffe0ff */
[----:B------:R-:W-:-:S04]  /*2a30*/  ISETP.NE.AND P0, PT, R11, 0x2, PT ;  /* 0x000000020b00780c */ /* 0x000fc80003f05270 */
[----:B-1----:R-:W-:Y:S02]  /*2a40*/  SEL R0, RZ, 0x1, P0 ;  /* 0x00000001ff007807 */ /* 0x002fe40000000000 */
[----:B------:R-:W-:Y:S02]  /*2a50*/  SEL R11, R11, RZ, P0 ;  /* 0x000000ff0b0b7207 */ /* 0x000fe40000000000 */
[----:B------:R-:W-:Y:S01]  /*2a60*/  LOP3.LUT R10, R10, R0, RZ, 0x3c, !PT ;  /* 0x000000000a0a7212 */ /* 0x000fe200078e3cff */
[----:B------:R-:W-:Y:S06]  /*2a70*/  BRA.U UP1, `(.L_x_43) ;  /* 0xfffffff101507547 */ /* 0x000fec000b83ffff */
[----:B------:R-:W-:Y:S01]  /*2a80*/  UIADD3 UR26, UPT, UPT, UR26, 0x68, URZ ;  /* 0x000000681a1a7890 */ /* 0x000fe2000fffe0ff */
[----:B------:R-:W-:-:S03]  /*2a90*/  SHF.L.U32 R2, R12, 0x1f, RZ ;  /* 0x0000001f0c027819 */ /* 0x000fc600000006ff */
[----:B------:R-:W-:-:S09]  /*2aa0*/  ULEA UR4, UR42, UR26, 0x3 ;  /* 0x0000001a2a047291 */ /* 0x000fd2000f8e18ff */
[----:B------:R-:W1:Y:S02]  /*2ab0*/  SYNCS.PHASECHK.TRANS64.TRYWAIT P0, [UR4], R2 ;  /* 0x00000002ff0075a7 */ /* 0x000e640008001104 */
[----:B-1----:R-:W-:Y:S05]  /*2ac0*/  @!P0 BRA `(.L_x_44) ;  /* 0x0000004400908947 */ /* 0x002fea0003800000 */
.L_x_117:
[----:B------:R-:W-:-:S04]  /*2ad0*/  UIADD3 UR5, UPT, UPT, UR42, 0x1, URZ ;  /* 0x000000012a057890 */ /* 0x000fc8000fffe0ff */
[----:B------:R-:W-:-:S04]  /*2ae0*/  UISETP.NE.AND UP0, UPT, UR5, 0xd, UPT ;  /* 0x0000000d0500788c */ /* 0x000fc8000bf05270 */
[----:B------:R-:W-:Y:S02]  /*2af0*/  USEL UR6, URZ, 0x1, UP0 ;  /* 0x00000001ff067887 */ /* 0x000fe40008000000 */
[----:B------:R-:W-:-:S04]  /*2b00*/  USEL UR5, UR5, URZ, UP0 ;  /* 0x000000ff05057287 */ /* 0x000fc80008000000 */
[----:B------:R-:W-:Y:S01]  /*2b10*/  ULEA UR4, UR5, UR26, 0x3 ;  /* 0x0000001a05047291 */ /* 0x000fe2000f8e18ff */
[----:B-1----:R-:W-:-:S04]  /*2b20*/  LOP3.LUT R2, R12, UR6, RZ, 0x3c, !PT ;  /* 0x000000060c027c12 */ /* 0x002fc8000f8e3cff */
[----:B------:R-:W-:-:S04]  /*2b30*/  SHF.L.U32 R3, R2, 0x1f, RZ ;  /* 0x0000001f02037819 */ /* 0x000fc800000006ff */
[----:B------:R-:W1:Y:S02]  /*2b40*/  SYNCS.PHASECHK.TRANS64.TRYWAIT P0, [UR4], R3 ;  /* 0x00000003ff0075a7 */ /* 0x000e640008001104 */
[----:B-1----:R-:W-:Y:S05]  /*2b50*/  @!P0 BRA `(.L_x_45) ;  /* 0x0000004400848947 */ /* 0x002fea0003800000 */
.L_x_119:
[----:B------:R-:W-:-:S04]  /*2b60*/  UIADD3 UR5, UPT, UPT, UR5, 0x1, URZ ;  /* 0x0000000105057890 */ /* 0x000fc8000fffe0ff */
[----:B------:R-:W-:-:S04]  /*2b70*/  UISETP.NE.AND UP0, UPT, UR5, 0xd, UPT ;  /* 0x0000000d0500788c */ /* 0x000fc8000bf05270 */
[----:B------:R-:W-:Y:S02]  /*2b80*/  USEL UR6, URZ, 0x1, UP0 ;  /* 0x00000001ff067887 */ /* 0x000fe40008000000 */
[----:B------:R-:W-:-:S04]  /*2b90*/  USEL UR5, UR5, URZ, UP0 ;  /* 0x000000ff05057287 */ /* 0x000fc80008000000 */
[----:B------:R-:W-:Y:S01]  /*2ba0*/  ULEA UR4, UR5, UR26, 0x3 ;  /* 0x0000001a05047291 */ /* 0x000fe2000f8e18ff */
[----:B------:R-:W-:-:S04]  /*2bb0*/  LOP3.LUT R2, R2, UR6, RZ, 0x3c, !PT ;  /* 0x0000000602027c12 */ /* 0x000fc8000f8e3cff */
[----:B-1----:R-:W-:-:S04]  /*2bc0*/  SHF.L.U32 R3, R2, 0x1f, RZ ;  /* 0x0000001f02037819 */ /* 0x002fc800000006ff */
[----:B------:R-:W1:Y:S02]  /*2bd0*/  SYNCS.PHASECHK.TRANS64.TRYWAIT P0, [UR4], R3 ;  /* 0x00000003ff0075a7 */ /* 0x000e640008001104 */
[----:B-1----:R-:W-:Y:S05]  /*2be0*/  @!P0 BRA `(.L_x_46) ;  /* 0x0000004400788947 */ /* 0x002fea0003800000 */
.L_x_121:
        /* <DEDUP_REMOVED lines=9> */
.L_x_123:
        /* <DEDUP_REMOVED lines=9> */
.L_x_125:
        /* <DEDUP_REMOVED lines=9> */
.L_x_127:
        /* <DEDUP_REMOVED lines=9> */
.L_x_129:
        /* <DEDUP_REMOVED lines=9> */
.L_x_131:
        /* <DEDUP_REMOVED lines=9> */
.L_x_133:
        /* <DEDUP_REMOVED lines=9> */
.L_x_135:
        /* <DEDUP_REMOVED lines=9> */
.L_x_137:
        /* <DEDUP_REMOVED lines=9> */
.L_x_139:
[----:B------:R-:W-:-:S04]  /*3100*/  UIADD3 UR5, UPT, UPT, UR5, 0x1, URZ ;  /* 0x0000000105057890 */ /* 0x000fc8000fffe0ff */
[----:B------:R-:W-:-:S04]  /*3110*/  UISETP.NE.AND UP0, UPT, UR5, 0xd, UPT ;  /* 0x0000000d0500788c */ /* 0x000fc8000bf05270 */
[----:B------:R-:W-:Y:S02]  /*3120*/  USEL UR4, URZ, 0x1, UP0 ;  /* 0x00000001ff047887 */ /* 0x000fe40008000000 */
[----:B------:R-:W-:-:S04]  /*3130*/  USEL UR5, UR5, URZ, UP0 ;  /* 0x000000ff05057287 */ /* 0x000fc80008000000 */
[----:B------:R-:W-:Y:S01]  /*3140*/  ULEA UR5, UR5, UR26, 0x3 ;  /* 0x0000001a05057291 */ /* 0x000fe2000f8e18ff */
[----:B------:R-:W-:-:S04]  /*3150*/  LOP3.LUT R2, R2, UR4, RZ, 0x3c, !PT ;  /* 0x0000000402027c12 */ /* 0x000fc8000f8e3cff */
[----:B------:R-:W-:Y:S01]  /*3160*/  SHF.L.U32 R2, R2, 0x1f, RZ ;  /* 0x0000001f02027819 */ /* 0x000fe200000006ff */
[----:B-1----:R-:W-:-:S07]  /*3170*/  IMAD.U32 R0, RZ, RZ, UR5 ;  /* 0x00000005ff007e24 */ /* 0x002fce000f8e00ff */
.L_x_56:
[----:B-1----:R1:W2:Y:S02]  /*3180*/  SYNCS.PHASECHK.TRANS64.TRYWAIT P0, [R0+URZ], R2 ;  /* 0x00000002000075a7 */ /* 0x0022a400080011ff */
[----:B--2---:R-:W-:Y:S05]  /*3190*/  @!P0 NANOSLEEP.SYNCS 0x989680 ;  /* 0x009896800000895d */ /* 0x004fea0003900000 */
[----:B------:R-:W2:Y:S02]  /*31a0*/  @!P0 SYNCS.PHASECHK.TRANS64 P0, [R0+URZ], R2 ;  /* 0x00000002000085a7 */ /* 0x000ea400080010ff */
[----:B--2---:R-:W-:Y:S05]  /*31b0*/  @P0 EXIT ;  /* 0x000000000000094d */ /* 0x004fea0003800000 */
[----:B------:R-:W-:Y:S05]  /*31c0*/  BRA `(.L_x_56) ;  /* 0xfffffffc00ec7947 */ /* 0x000fea000383ffff */
.L_x_23:
[----:B------:R-:W-:-:S04]  /*31d0*/  UISETP.NE.AND UP0, UPT, UR54, URZ, UPT ;  /* 0x000000ff3600728c */ /* 0x000fc8000bf05270 */
[----:B------:R-:W-:-:S09]  /*31e0*/  UISETP.NE.OR UP0, UPT, UR10, 0x1, UP0 ;  /* 0x000000010a00788c */ /* 0x000fd20008705670 */
[----:B------:R-:W-:Y:S05]  /*31f0*/  BRA.U UP0, `(.L_x_57) ;  /* 0x0000000500487547 */ /* 0x000fea000b800000 */
[----:B------:R-:W-:Y:S01]  /*3200*/  ISETP.GE.U32.AND P2, PT, R0, 0x10, PT ;  /* 0x000000100000780c */ /* 0x000fe20003f46070 */
[----:B------:R-:W-:Y:S01]  /*3210*/  IMAD.MOV.U32 R12, RZ, RZ, 0x1 ;  /* 0x00000001ff0c7424 */ /* 0x000fe200078e00ff */
[----:B------:R-:W-:Y:S02]  /*3220*/  CS2R R10, SRZ ;  /* 0x00000000000a7805 */ /* 0x000fe4000001ff00 */
[----:B------:R-:W-:Y:S01]  /*3230*/  CS2R R8, SRZ ;  /* 0x0000000000087805 */ /* 0x000fe2000001ff00 */
[----:B------:R-:W-:Y:S01]  /*3240*/  UMOV UR4, 0x400 ;  /* 0x0000040000047882 */ /* 0x000fe20000000000 */
[----:B------:R-:W-:Y:S01]  /*3250*/  UMOV UR6, URZ ;  /* 0x000000ff00067c82 */ /* 0x000fe20008000000 */
[----:B------:R-:W-:-:S12]  /*3260*/  ULEA UR54, UR54, UR4, 0x18 ;  /* 0x0000000436367291 */ /* 0x000fd8000f8ec0ff */
.L_x_61:
[----:B------:R-:W-:Y:S02]  /*3270*/  LEA R2, R8, UR54, 0x3 ;  /* 0x0000003608027c11 */ /* 0x000fe4000f8e18ff */
[----:B------:R-:W-:-:S03]  /*3280*/  SHF.L.U32 R4, R9, 0x1f, RZ ;  /* 0x0000001f09047819 */ /* 0x000fc600000006ff */
[----:B------:R-:W-:Y:S01]  /*3290*/  VIADD R5, R2, 0x160 ;  /* 0x0000016002057836 */ /* 0x000fe20000000000 */
[----:B------:R-:W1:Y:S02]  /*32a0*/  SYNCS.PHASECHK.TRANS64.TRYWAIT P0, [R2+URZ+0x150], R4 ;  /* 0x00015004020075a7 */ /* 0x000e6400080011ff */
[----:B-1----:R-:W-:Y:S05]  /*32b0*/  @!P0 BRA `(.L_x_58) ;  /* 0x0000004000b48947 */ /* 0x002fea0003800000 */
.L_x_140:
[----:B------:R-:W-:Y:S01]  /*32c0*/  ULEA UR5, UR6, UR54, 0x3 ;  /* 0x0000003606057291 */ /* 0x000fe2000f8e18ff */
[----:B-1----:R-:W-:Y:S01]  /*32d0*/  PRMT R2, RZ, 0x654, R5 ;  /* 0x00000654ff027816 */ /* 0x002fe20000000005 */
[----:B------:R-:W-:Y:S01]  /*32e0*/  @!P2 IMAD.MOV.U32 R4, RZ, RZ, 0x10 ;  /* 0x00000010ff04a424 */ /* 0x000fe200078e00ff */
[----:B------:R-:W-:Y:S01]  /*32f0*/  SHF.L.U32 R5, R12, 0x1f, RZ ;  /* 0x0000001f0c057819 */ /* 0x000fe200000006ff */
[----:B------:R-:W-:Y:S01]  /*3300*/  UIADD3 UR4, UPT, UPT, UR5, 0xf0, URZ ;  /* 0x000000f005047890 */ /* 0x000fe2000fffe0ff */
[----:B------:R1:W-:Y:S05]  /*3310*/  SYNCS.ARRIVE.TRANS64.RED.A1T0 RZ, [R2+URZ], RZ ;  /* 0x000000ff02ff79a7 */ /* 0x0003ea00081004ff */
[----:B------:R-:W-:Y:S01]  /*3320*/  IMAD.U32 R6, RZ, RZ, UR4 ;  /* 0x00000004ff067e24 */ /* 0x000fe2000f8e00ff */
[----:B------:R-:W2:Y:S04]  /*3330*/  SYNCS.PHASECHK.TRANS64.TRYWAIT P0, [UR5+0x100], R5 ;  /* 0x00010005ff0075a7 */ /* 0x000ea80008001105 */
[----:B------:R-:W-:Y:S01]  /*3340*/  PRMT R6, R0, 0x654, R6 ;  /* 0x0000065400067816 */ /* 0x000fe20000000006 */
[----:B-12---:R-:W-:Y:S06]  /*3350*/  @!P0 BRA `(.L_x_59) ;  /* 0x0000004000a08947 */ /* 0x006fec0003800000 */
.L_x_142:
[----:B------:R-:W-:Y:S01]  /*3360*/  ULEA UR4, UR6, UR54, 0x4 ;  /* 0x0000003606047291 */ /* 0x000fe2000f8e20ff */
[----:B------:R-:W-:Y:S01]  /*3370*/  SEL R3, R6, R3, !P2 ;  /* 0x0000000306037207 */ /* 0x000fe20005000000 */
[----:B------:R-:W-:Y:S01]  /*3380*/  UIADD3 UR5, UPT, UPT, UR5, 0xf0, URZ ;  /* 0x000000f005057890 */ /* 0x000fe2000fffe0ff */
[----:B-1----:R-:W-:Y:S01]  /*3390*/  LEA R2, R11, UR54, 0x3 ;  /* 0x000000360b027c11 */ /* 0x002fe2000f8e18ff */
[----:B------:R-:W-:Y:S01]  /*33a0*/  UIADD3 UR4, UPT, UPT, UR4, 0x180, URZ ;  /* 0x0000018004047890 */ /* 0x000fe2000fffe0ff */
[----:B------:R1:W-:Y:S01]  /*33b0*/  @!P2 SYNCS.ARRIVE.TRANS64.RED RZ, [R3+URZ], R4 ;  /* 0x0000000403ffa9a7 */ /* 0x0003e200080004ff */
[----:B------:R-:W-:Y:S01]  /*33c0*/  UIADD3 UR6, UPT, UPT, UR6, 0x1, URZ ;  /* 0x0000000106067890 */ /* 0x000fe2000fffe0ff */
[----:B------:R-:W-:-:S03]  /*33d0*/  VIADD R8, R8, 0x1 ;  /* 0x0000000108087836 */ /* 0x000fc60000000000 */
[----:B------:R-:W-:Y:S02]  /*33e0*/  UISETP.NE.AND UP0, UPT, UR6, 0x2, UPT ;  /* 0x000000020600788c */ /* 0x000fe4000bf05270 */
[----:B------:R-:W-:Y:S01]  /*33f0*/  ISETP.NE.AND P0, PT, R8, 0x2, PT ;  /* 0x000000020800780c */ /* 0x000fe20003f05270 */
[----:B------:R-:W-:Y:S06]  /*3400*/  UGETNEXTWORKID.BROADCAST [UR4], [UR5] ;  /* 0x00000000040073ca */ /* 0x000fec0008000100 */
[----:B------:R-:W-:Y:S02]  /*3410*/  USEL UR4, URZ, 0x1, UP0 ;  /* 0x00000001ff047887 */ /* 0x000fe40008000000 */
[----:B------:R-:W-:-:S04]  /*3420*/  USEL UR6, UR6, URZ, UP0 ;  /* 0x000000ff06067287 */ /* 0x000fc80008000000 */
[----:B------:R-:W-:Y:S02]  /*3430*/  LOP3.LUT R12, R12, UR4, RZ, 0x3c, !PT ;  /* 0x000000040c0c7c12 */ /* 0x000fe4000f8e3cff */
[----:B-1----:R-:W-:-:S04]  /*3440*/  SHF.L.U32 R4, R10, 0x1f, RZ ;  /* 0x0000001f0a047819 */ /* 0x002fc800000006ff */
[----:B------:R-:W1:Y:S02]  /*3450*/  SYNCS.PHASECHK.TRANS64.TRYWAIT P1, [R2+URZ+0xf0], R4 ;  /* 0x0000f004020075a7 */ /* 0x000e6400080211ff */
[----:B-1----:R-:W-:Y:S05]  /*3460*/  @!P1 BRA `(.L_x_60) ;  /* 0x0000004000749947 */ /* 0x002fea0003800000 */
.L_x_143:
[C---:B-1----:R-:W-:Y:S01]  /*3470*/  LEA R4, R11.reuse, UR54, 0x4 ;  /* 0x000000360b047c11 */ /* 0x042fe2000f8e20ff */
[----:B------:R-:W-:Y:S01]  /*3480*/  VIADD R2, R2, 0x100 ;  /* 0x0000010002027836 */ /* 0x000fe20000000000 */
[----:B------:R-:W-:Y:S01]  /*3490*/  SEL R8, R8, RZ, P0 ;  /* 0x000000ff08087207 */ /* 0x000fe20000000000 */
[----:B------:R-:W-:-:S03]  /*34a0*/  VIADD R11, R11, 0x1 ;  /* 0x000000010b0b7836 */ /* 0x000fc60000000000 */
[----:B------:R-:W1:Y:S01]  /*34b0*/  LDS.128 R4, [R4+0x180] ;  /* 0x0001800004047984 */ /* 0x000e620000000c00 */
[----:B------:R-:W-:Y:S02]  /*34c0*/  PRMT R2, RZ, 0x654, R2 ;  /* 0x00000654ff027816 */ /* 0x000fe40000000002 */
[C---:B------:R-:W-:Y:S01]  /*34d0*/  ISETP.NE.AND P1, PT, R11.reuse, 0x2, PT ;  /* 0x000000020b00780c */ /* 0x040fe20003f25270 */
[----:B------:R-:W-:Y:S01]  /*34e0*/  @!PT LDS RZ, [RZ] ;  /* 0x00000000fffff984 */ /* 0x000fe20000000800 */
[----:B------:R-:W-:Y:S01]  /*34f0*/  @!PT LDS RZ, [RZ] ;  /* 0x00000000fffff984 */ /* 0x000fe20000000800 */
[----:B------:R-:W-:Y:S01]  /*3500*/  @!PT LDS RZ, [RZ] ;  /* 0x00000000fffff984 */ /* 0x000fe20000000800 */
[----:B------:R-:W-:Y:S01]  /*3510*/  @!PT LDS RZ, [RZ] ;  /* 0x00000000fffff984 */ /* 0x000fe20000000800 */
[----:B------:R2:W-:Y:S06]  /*3520*/  MEMBAR.ALL.CTA ;  /* 0x0000000000007992 */ /* 0x0005ec0000008000 */
[----:B--2---:R-:W2:Y:S01]  /*3530*/  FENCE.VIEW.ASYNC.S ;  /* 0x00000000000073c6 */ /* 0x004ea20000000000 */
[----:B------:R-:W-:Y:S01]  /*3540*/  SEL R11, R11, RZ, P1 ;  /* 0x000000ff0b0b7207 */ /* 0x000fe20000800000 */
[----:B--2---:R2:W-:Y:S01]  /*3550*/  SYNCS.ARRIVE.TRANS64.RED.A1T0 RZ, [R2+URZ], RZ ;  /* 0x000000ff02ff79a7 */ /* 0x0045e200081004ff */
[----:B-1----:R-:W-:-:S02]  /*3560*/  LOP3.LUT P3, RZ, R6, 0x1, RZ, 0xc0, !PT ;  /* 0x0000000106ff7812 */ /* 0x002fc4000786c0ff */
[----:B------:R-:W-:-:S04]  /*3570*/  SEL R4, RZ, 0x1, P1 ;  /* 0x00000001ff047807 */ /* 0x000fc80000800000 */
[----:B------:R-:W-:Y:S02]  /*3580*/  LOP3.LUT R10, R10, R4, RZ, 0x3c, !PT ;  /* 0x000000040a0a7212 */ /* 0x000fe400078e3cff */
[----:B--2---:R-:W-:-:S04]  /*3590*/  SEL R2, RZ, 0x1, P0 ;  /* 0x00000001ff027807 */ /* 0x004fc80000000000 */
[----:B------:R-:W-:Y:S01]  /*35a0*/  LOP3.LUT R9, R9, R2, RZ, 0x3c, !PT ;  /* 0x0000000209097212 */ /* 0x000fe200078e3cff */
[----:B------:R-:W-:Y:S06]  /*35b0*/  @P3 BRA `(.L_x_61) ;  /* 0xfffffffc002c3947 */ /* 0x000fec000383ffff */
[----:B------:R-:W-:Y:S01]  /*35c0*/  ULEA UR5, UR6, UR54, 0x3 ;  /* 0x0000003606057291 */ /* 0x000fe2000f8e18ff */
[----:B------:R-:W-:-:S08]  /*35d0*/  SHF.L.U32 R2, R12, 0x1f, RZ ;  /* 0x0000001f0c027819 */ /* 0x000fd000000006ff */
[----:B------:R-:W1:Y:S02]  /*35e0*/  SYNCS.PHASECHK.TRANS64 P0, [UR5+0x100], R2 ;  /* 0x00010002ff0075a7 */ /* 0x000e640008001005 */
[----:B-1----:R-:W-:Y:S05]  /*35f0*/  @P0 BRA `(.L_x_62) ;  /* 0x0000000000080947 */ /* 0x002fea0003800000 */
[----:B------:R-:W1:Y:S02]  /*3600*/  SYNCS.PHASECHK.TRANS64.TRYWAIT P0, [UR5+0x100], R2 ;  /* 0x00010002ff0075a7 */ /* 0x000e640008001105 */
[----:B-1----:R-:W-:Y:S05]  /*3610*/  @!P0 BRA `(.L_x_63) ;  /* 0x00000040001c8947 */ /* 0x002fea0003800000 */
.L_x_62:
[----:B------:R-:W-:-:S04]  /*3620*/  UIADD3 UR4, UPT, UPT, UR6, 0x1, URZ ;  /* 0x0000000106047890 */ /* 0x000fc8000fffe0ff */
[----:B------:R-:W-:-:S04]  /*3630*/  UISETP.NE.AND UP0, UPT, UR4, 0x2, UPT ;  /* 0x000000020400788c */ /* 0x000fc8000bf05270 */
[----:B------:R-:W-:Y:S02]  /*3640*/  USEL UR7, URZ, 0x1, UP0 ;  /* 0x00000001ff077887 */ /* 0x000fe40008000000 */
[----:B------:R-:W-:-:S04]  /*3650*/  USEL UR4, UR4, URZ, UP0 ;  /* 0x000000ff04047287 */ /* 0x000fc80008000000 */
[----:B------:R-:W-:Y:S01]  /*3660*/  ULEA UR4, UR4, UR54, 0x3 ;  /* 0x0000003604047291 */ /* 0x000fe2000f8e18ff */
[----:B-1----:R-:W-:-:S04]  /*3670*/  LOP3.LUT R2, R12, UR7, RZ, 0x3c, !PT ;  /* 0x000000070c027c12 */ /* 0x002fc8000f8e3cff */
[----:B------:R-:W-:-:S04]  /*3680*/  SHF.L.U32 R0, R2, 0x1f, RZ ;  /* 0x0000001f02007819 */ /* 0x000fc800000006ff */
[----:B------:R-:W1:Y:S02]  /*3690*/  SYNCS.PHASECHK.TRANS64 P0, [UR4+0x100], R0 ;  /* 0x00010000ff0075a7 */ /* 0x000e640008001004 */
[----:B-1----:R-:W-:Y:S05]  /*36a0*/  @P0 EXIT ;  /* 0x000000000000094d */ /* 0x002fea0003800000 */
[----:B------:R-:W-:Y:S02]  /*36b0*/  SHF.L.U32 R2, R2, 0x1f, RZ ;  /* 0x0000001f02027819 */ /* 0x000fe400000006ff */
[----:B------:R-:W-:-:S07]  /*36c0*/  MOV R0, UR4 ;  /* 0x0000000400007c02 */ /* 0x000fce0008000f00 */
.L_x_64:
[----:B-1----:R1:W2:Y:S02]  /*36d0*/  SYNCS.PHASECHK.TRANS64.TRYWAIT P0, [R0+URZ+0x100], R2 ;  /* 0x00010002000075a7 */ /* 0x0022a400080011ff */
[----:B--2---:R-:W-:Y:S05]  /*36e0*/  @!P0 NANOSLEEP.SYNCS 0x989680 ;  /* 0x009896800000895d */ /* 0x004fea0003900000 */
[----:B------:R-:W2:Y:S02]  /*36f0*/  @!P0 SYNCS.PHASECHK.TRANS64 P0, [R0+URZ+0x100], R2 ;  /* 0x00010002000085a7 */ /* 0x000ea400080010ff */
[----:B--2---:R-:W-:Y:S05]  /*3700*/  @P0 EXIT ;  /* 0x000000000000094d */ /* 0x004fea0003800000 */
[----:B------:R-:W-:Y:S05]  /*3710*/  BRA `(.L_x_64) ;  /* 0xfffffffc00ec7947 */ /* 0x000fea000383ffff */
.L_x_57:
[----:B------:R-:W-:Y:S05]  /*3720*/  BRA.U UP4, `(.L_x_65) ;  /* 0x0000000d04d47547 */ /* 0x000fea000b800000 */
[----:B------:R-:W-:Y:S01]  /*3730*/  UMOV UR4, 0x40 ;  /* 0x0000004000047882 */ /* 0x000fe20000000000 */
[----:B------:R-:W-:Y:S01]  /*3740*/  NOP ;  /* 0x0000000000007918 */ /* 0x000fe20000000000 */
[----:B------:R-:W-:Y:S01]  /*3750*/  ULEA UR4, UR54, UR4, 0x18 ;  /* 0x0000000436047291 */ /* 0x000fe2000f8ec0ff */
[----:B------:R-:W-:Y:S02]  /*3760*/  UMOV UR5, 0x400 ;  /* 0x0000040000057882 */ /* 0x000fe40000000000 */
[----:B------:R-:W-:-:S06]  /*3770*/  ULEA UR54, UR54, UR5, 0x18 ;  /* 0x0000000536367291 */ /* 0x000fcc000f8ec0ff */
[----:B------:R-:W1:Y:S02]  /*3780*/  LDS.U8 R0, [UR4+0x1c] ;  /* 0x00001c04ff007984 */ /* 0x000e640008000000 */
[----:B-1----:R-:W-:-:S13]  /*3790*/  ISETP.NE.AND P0, PT, R0, RZ, PT ;  /* 0x000000ff0000720c */ /* 0x002fda0003f05270 */
[----:B------:R-:W-:Y:S05]  /*37a0*/  @P0 BRA `(.L_x_66) ;  /* 0x0000000000580947 */ /* 0x000fea0003800000 */
[----:B------:R-:W-:-:S13]  /*37b0*/  ELECT P0, URZ, PT ;  /* 0x0000000000ff782f */ /* 0x000fda0003800000 */
[----:B------:R-:W-:Y:S05]  /*37c0*/  @!P0 BRA `(.L_x_67) ;  /* 0x0000000000608947 */ /* 0x000fea0003800000 */
[----:B------:R-:W-:Y:S01]  /*37d0*/  UMOV UR5, 0x10 ;  /* 0x0000001000057882 */ /* 0x000fe20000000000 */
[----:B------:R-:W-:Y:S01]  /*37e0*/  HFMA2 R0, -RZ, RZ, 0, 5.9604644775390625e-08 ;  /* 0x00000001ff007431 */ /* 0x000fe200000001ff */
[----:B------:R-:W-:-:S03]  /*37f0*/  MOV R3, 0xffff ;  /* 0x0000ffff00037802 */ /* 0x000fc60000000f00 */
[----:B------:R-:W-:Y:S04]  /*3800*/  DEPBAR.LE SB1, 0x36 ;  /* 0x00009d800000791a */ /* 0x000fe80000000000 */
[----:B------:R-:W1:Y:S02]  /*3810*/  UTCATOMSWS.FIND_AND_SET.ALIGN UP0, UR5, UR5 ;  /* 0x00000005000575e3 */ /* 0x000e640008000800 */
[----:B-1----:R-:W-:Y:S01]  /*3820*/  MOV R4, UR5 ;  /* 0x0000000500047c02 */ /* 0x002fe20008000f00 */
[----:B------:R-:W-:Y:S06]  /*3830*/  BRA.U UP0, `(.L_x_68) ;  /* 0x0000000100187547 */ /* 0x000fec000b800000 */
.L_x_69:
[----:B------:R-:W-:Y:S05]  /*3840*/  NANOSLEEP 0x64 ;  /* 0x000000640000795d */ /* 0x000fea0003800000 */
[----:B------:R-:W-:-:S05]  /*3850*/  UMOV UR5, 0x10 ;  /* 0x0000001000057882 */ /* 0x000fca0000000000 */
[----:B------:R-:W-:Y:S04]  /*3860*/  DEPBAR.LE SB1, 0x36 ;  /* 0x00009d800000791a */ /* 0x000fe80000000000 */
[----:B------:R-:W1:Y:S02]  /*3870*/  UTCATOMSWS.FIND_AND_SET.ALIGN UP0, UR5, UR5 ;  /* 0x00000005000575e3 */ /* 0x000e640008000800 */
[----:B-1----:R-:W-:Y:S01]  /*3880*/  MOV R4, UR5 ;  /* 0x0000000500047c02 */ /* 0x002fe20008000f00 */
[----:B------:R-:W-:Y:S05]  /*3890*/  BRA.U !UP0, `(.L_x_69) ;  /* 0xfffffffd08e87547 */ /* 0x000fea000b83ffff */
.L_x_68:
[-C--:B------:R-:W-:Y:S02]  /*38a0*/  SHF.L.U32 R3, R3, R4.reuse, RZ ;  /* 0x0000000403037219 */ /* 0x080fe400000006ff */
[----:B------:R-:W-:Y:S01]  /*38b0*/  SHF.L.U32 R0, R0, R4, RZ ;  /* 0x0000000400007219 */ /* 0x000fe200000006ff */
[----:B------:R-:W-:Y:S02]  /*38c0*/  IMAD.SHL.U32 R4, R4, 0x20, RZ ;  /* 0x0000002004047824 */ /* 0x000fe400078e00ff */
[----:B------:R1:W-:Y:S04]  /*38d0*/  ATOMS.OR RZ, [UR4+0x14], R3 ;  /* 0x00001403ffff798c */ /* 0x0003e8000b000004 */
[----:B------:R1:W-:Y:S04]  /*38e0*/  ATOMS.OR RZ, [UR4+0x18], R0 ;  /* 0x00001800ffff798c */ /* 0x0003e8000b000004 */
[----:B------:R1:W-:Y:S01]  /*38f0*/  STS [UR54+0x1a0], R4 ;  /* 0x0001a004ff007988 */ /* 0x0003e20008000836 */
[----:B------:R-:W-:Y:S05]  /*3900*/  BRA `(.L_x_67) ;  /* 0x0000000000107947 */ /* 0x000fea0003800000 */
.L_x_66:
[----:B------:R-:W-:Y:S02]  /*3910*/  MOV R0, 0xffffffff ;  /* 0xffffffff00007802 */ /* 0x000fe40000000f00 */
[----:B------:R-:W-:-:S03]  /*3920*/  MOV R4, 0x3950 ;  /* 0x0000395000047802 */ /* 0x000fc60000000f00 */
[----:B------:R1:W-:Y:S04]  /*3930*/  STS [UR54+0x1a0], R0 ;  /* 0x0001a000ff007988 */ /* 0x0003e80008000836 */
[----:B-1---5:R-:W-:Y:S05]  /*3940*/  CALL.REL.NOINC `($__internal_1_$__cuda_sm10x_tcgen05_guardrail_trap_phase_invalid_during_alloc) ;  /* 0x00000040009c7944 */ /* 0x022fea0003c00000 */
.L_x_67:
[----:B------:R-:W-:Y:S05]  /*3950*/  WARPSYNC.ALL ;  /* 0x0000000000007948 */ /* 0x000fea0003800000 */
[----:B------:R-:W2:Y:S01]  /*3960*/  S2UR UR5, SR_CgaCtaId ;  /* 0x00000000000579c3 */ /* 0x000ea20000008800 */
[----:B------:R-:W-:Y:S01]  /*3970*/  UMOV UR4, 0x400 ;  /* 0x0000040000047882 */ /* 0x000fe20000000000 */
[----:B------:R-:W-:-:S06]  /*3980*/  NOP ;  /* 0x0000000000007918 */ /* 0x000fcc0000000000 */
[----:B------:R-:W-:Y:S06]  /*3990*/  BAR.ARV 0x6, 0xa0 ;  /* 0x0182800000007b1d */ /* 0x000fec0000002000 */
[----:B------:R-:W3:Y:S01]  /*39a0*/  LDCU UR7, c[0x0][0x38c] ;  /* 0x00007180ff0777ac */ /* 0x000ee20008000800 */
[----:B------:R-:W-:Y:S01]  /*39b0*/  LOP3.LUT R2, R2, 0xffff, RZ, 0xc0, !PT ;  /* 0x0000ffff02027812 */ /* 0x000fe200078ec0ff */
[----:B------:R-:W-:Y:S01]  /*39c0*/  IMAD.MOV.U32 R11, RZ, RZ, 0x1 ;  /* 0x00000001ff0b7424 */ /* 0x000fe200078e00ff */
[----:B------:R-:W-:Y:S01]  /*39d0*/  CS2R R8, SRZ ;  /* 0x0000000000087805 */ /* 0x000fe2000001ff00 */
[----:B------:R-:W4:Y:S01]  /*39e0*/  LDCU UR6, c[0x0][0x38c] ;  /* 0x00007180ff0677ac */ /* 0x000f220008000800 */
[----:B------:R-:W-:Y:S01]  /*39f0*/  R2UR UR9, R2 ;  /* 0x00000000020972ca */ /* 0x000fe200000e0000 */
[----:B------:R-:W-:Y:S01]  /*3a00*/  IMAD.MOV.U32 R10, RZ, RZ, RZ ;  /* 0x000000ffff0a7224 */ /* 0x000fe200078e00ff */
[----:B------:R-:W-:Y:S01]  /*3a10*/  UMOV UR16, URZ ;  /* 0x000000ff00107c82 */ /* 0x000fe20008000000 */
[----:B------:R-:W-:Y:S01]  /*3a20*/  UMOV UR15, URZ ;  /* 0x000000ff000f7c82 */ /* 0x000fe20008000000 */
[----:B--2---:R-:W-:Y:S01]  /*3a30*/  ULEA UR5, UR5, UR4, 0x18 ;  /* 0x0000000405057291 */ /* 0x004fe2000f8ec0ff */
[----:B------:R-:W-:Y:S01]  /*3a40*/  UMOV UR24, 0x0 ;  /* 0x0000000000187882 */ /* 0x000fe20000000000 */
[----:B------:R-:W-:-:S02]  /*3a50*/  UMOV UR25, 0x4100490 ;  /* 0x0410049000197882 */ /* 0x000fc40000000000 */
[----:B------:R-:W-:Y:S02]  /*3a60*/  UIADD3 UR11, UPT, UPT, UR5, 0x2400, URZ ;  /* 0x00002400050b7890 */ /* 0x000fe4000fffe0ff */
[----:B------:R-:W-:Y:S02]  /*3a70*/  UIADD3 UR12, UPT, UPT, UR5, 0x1c400, URZ ;  /* 0x0001c400050c7890 */ /* 0x000fe4000fffe0ff */
[----:B---3--:R-:W-:Y:S01]  /*3a80*/  UIADD3 UR7, UPT, UPT, UR7, 0x7f, URZ ;  /* 0x0000007f07077890 */ /* 0x008fe2000fffe0ff */
[----:B-1----:R-:W1:Y:S01]  /*3a90*/  LDS R0, [UR5+0x1a0] ;  /* 0x0001a005ff007984 */ /* 0x002e620008000800 */
[----:B------:R-:W-:Y:S02]  /*3aa0*/  USHF.R.U32.HI UR11, URZ, 0x4, UR11 ;  /* 0x00000004ff0b7899 */ /* 0x000fe4000801160b */
[----:B------:R-:W-:Y:S02]  /*3ab0*/  USHF.R.S32.HI UR4, URZ, 0x1f, UR7 ;  /* 0x0000001fff047899 */ /* 0x000fe40008011407 */
[----:B------:R-:W-:-:S02]  /*3ac0*/  USHF.R.U32.HI UR12, URZ, 0x4, UR12 ;  /* 0x00000004ff0c7899 */ /* 0x000fc4000801160c */
[----:B------:R-:W-:Y:S02]  /*3ad0*/  ULEA.HI UR4, UR4, UR7, URZ, 0x7 ;  /* 0x0000000704047291 */ /* 0x000fe4000f8f38ff */
[----:B------:R-:W-:Y:S02]  /*3ae0*/  ULOP3.LUT UR11, UR11, 0x3fff, URZ, 0xc0, !UPT ;  /* 0x00003fff0b0b7892 */ /* 0x000fe4000f8ec0ff */
[----:B------:R-:W-:Y:S02]  /*3af0*/  USHF.R.S32.HI UR4, URZ, 0x7, UR4 ;  /* 0x00000007ff047899 */ /* 0x000fe40008011404 */
[----:B------:R-:W-:Y:S02]  /*3b00*/  ULOP3.LUT UR12, UR12, 0x3fff, URZ, 0xc0, !UPT ;  /* 0x00003fff0c0c7892 */ /* 0x000fe4000f8ec0ff */
[----:B------:R-:W-:Y:S01]  /*3b10*/  UISETP.LT.AND UP0, UPT, UR4, 0x1, UPT ;  /* 0x000000010400788c */ /* 0x000fe2000bf01270 */
[----:B------:R-:W-:Y:S01]  /*3b20*/  UMOV UR22, 0x0 ;  /* 0x0000000000167882 */ /* 0x000fe20000000000 */
[----:B------:R-:W-:-:S02]  /*3b30*/  UMOV UR23, 0x4100490 ;  /* 0x0410049000177882 */ /* 0x000fc40000000000 */
[----:B------:R-:W-:Y:S02]  /*3b40*/  USEL UR10, UR4, 0x1, !UP0 ;  /* 0x00000001040a7887 */ /* 0x000fe4000c000000 */
[----:B------:R-:W-:Y:S02]  /*3b50*/  ULOP3.LUT UR11, UR11, 0x10000, URZ, 0xfc, !UPT ;  /* 0x000100000b0b7892 */ /* 0x000fe4000f8efcff */
[----:B------:R-:W-:Y:S02]  /*3b60*/  ULOP3.LUT UR12, UR12, 0x10000, URZ, 0xfc, !UPT ;  /* 0x000100000c0c7892 */ /* 0x000fe4000f8efcff */
[----:B------:R-:W-:Y:S02]  /*3b70*/  UIADD3 UR10, UPT, UPT, -UR10, URZ, URZ ;  /* 0x000000ff0a0a7290 */ /* 0x000fe4000fffe1ff */
[----:B----4-:R-:W-:Y:S01]  /*3b80*/  UISETP.GE.AND UP4, UPT, UR6, 0x1, UPT ;  /* 0x000000010600788c */ /* 0x010fe2000bf86270 */
[----:B------:R-:W-:Y:S01]  /*3b90*/  UMOV UR20, 0x0 ;  /* 0x0000000000147882 */ /* 0x000fe20000000000 */
[----:B------:R-:W-:Y:S01]  /*3ba0*/  UMOV UR21, 0x4100490 ;  /* 0x0410049000157882 */ /* 0x000fe20000000000 */
[----:B------:R-:W-:Y:S01]  /*3bb0*/  UMOV UR18, 0x0 ;  /* 0x0000000000127882 */ /* 0x000fe20000000000 */
[----:B------:R-:W-:Y:S01]  /*3bc0*/  UMOV UR19, 0x4100490 ;  /* 0x0410049000137882 */ /* 0x000fe20000000000 */
[----:B-1----:R-:W-:-:S15]  /*3bd0*/  R2UR UR17, R0 ;  /* 0x00000000001172ca */ /* 0x002fde00000e0000 */
.L_x_76:
[----:B------:R-:W-:Y:S02]  /*3be0*/  LEA R0, R10, UR5, 0x3 ;  /* 0x000000050a007c11 */ /* 0x000fe4000f8e18ff */
[----:B------:R-:W-:Y:S02]  /*3bf0*/  SHF.L.U32 R2, R9, 0x1f, RZ ;  /* 0x0000001f09027819 */ /* 0x000fe400000006ff */
[----:B------:R-:W-:Y:S01]  /*3c00*/  PLOP3.LUT P0, PT, PT, PT, UP4, 0x80, 0x8 ;  /* 0x000000000008781c */ /* 0x000fe20003f0f048 */
[----:B------:R-:W-:Y:S01]  /*3c10*/  VIADD R3, R0, 0x100 ;  /* 0x0000010000037836 */ /* 0x000fe20000000000 */
[----:B-1----:R-:W1:Y:S02]  /*3c20*/  SYNCS.PHASECHK.TRANS64.TRYWAIT P1, [R0+URZ+0xf0], R2 ;  /* 0x0000f002000075a7 */ /* 0x002e6400080211ff */
[----:B-1-3--:R-:W-:Y:S09]  /*3c30*/  @!P1 BRA `(.L_x_70) ;  /* 0x0000003800ac9947 */ /* 0x00aff20003800000 */
.L_x_145:
[----:B------:R-:W-:Y:S01]  /*3c40*/  LEA R4, R10, UR5, 0x4 ;  /* 0x000000050a047c11 */ /* 0x000fe2000f8e20ff */
[----:B------:R-:W-:Y:S01]  /*3c50*/  @UP4 ULEA UR6, UR15, UR5, 0x3 ;  /* 0x000000050f064291 */ /* 0x000fe2000f8e18ff */
[----:B------:R-:W-:Y:S01]  /*3c60*/  PLOP3.LUT P2, PT, PT, PT, PT, 0x80, 0x8 ;  /* 0x000000000008781c */ /* 0x000fe20003f4f070 */
[----:B------:R-:W-:Y:S01]  /*3c70*/  ULEA UR7, UR16, UR5, 0x3 ;  /* 0x0000000510077291 */ /* 0x000fe2000f8e18ff */
[----:B------:R-:W-:Y:S02]  /*3c80*/  PRMT R3, RZ, 0x654, R3 ;  /* 0x00000654ff037816 */ /* 0x000fe40000000003 */
[----:B------:R-:W2:Y:S01]  /*3c90*/  LDS.128 R4, [R4+0x180] ;  /* 0x0001800004047984 */ /* 0x000ea20000000c00 */
[----:B-1----:R-:W-:Y:S02]  /*3ca0*/  @P0 SHF.L.U32 R2, R8, 0x1f, RZ ;  /* 0x0000001f08020819 */ /* 0x002fe400000006ff */
[----:B------:R-:W-:Y:S01]  /*3cb0*/  SHF.L.U32 R0, R11, 0x1f, RZ ;  /* 0x0000001f0b007819 */ /* 0x000fe200000006ff */
[----:B------:R-:W-:Y:S01]  /*3cc0*/  @!PT LDS RZ, [RZ] ;  /* 0x00000000fffff984 */ /* 0x000fe20000000800 */
[----:B------:R-:W-:Y:S01]  /*3cd0*/  @!PT LDS RZ, [RZ] ;  /* 0x00000000fffff984 */ /* 0x000fe20000000800 */
[----:B------:R-:W-:Y:S01]  /*3ce0*/  @!PT LDS RZ, [RZ] ;  /* 0x00000000fffff984 */ /* 0x000fe20000000800 */
[----:B------:R-:W-:Y:S01]  /*3cf0*/  @!PT LDS RZ, [RZ] ;  /* 0x00000000fffff984 */ /* 0x000fe20000000800 */
[----:B------:R1:W-:Y:S06]  /*3d00*/  MEMBAR.ALL.CTA ;  /* 0x0000000000007992 */ /* 0x0003ec0000008000 */
[----:B-1----:R-:W1:Y:S02]  /*3d10*/  FENCE.VIEW.ASYNC.S ;  /* 0x00000000000073c6 */ /* 0x002e640000000000 */
[----:B-1----:R1:W-:Y:S01]  /*3d20*/  SYNCS.ARRIVE.TRANS64.RED.A1T0 RZ, [R3+URZ], RZ ;  /* 0x000000ff03ff79a7 */ /* 0x0023e200081004ff */
[----:B------:R1:W3:Y:S01]  /*3d30*/  @P0 SYNCS.PHASECHK.TRANS64.TRYWAIT P2, [UR6], R2 ;  /* 0x00000002ff0005a7 */ /* 0x0002e20008041106 */
[----:B------:R-:W-:Y:S01]  /*3d40*/  ULEA.HI UR6, UR16, UR16, URZ, 0x1 ;  /* 0x0000001010067291 */ /* 0x000fe2000f8f08ff */
[----:B--2---:R-:W-:-:S03]  /*3d50*/  LOP3.LUT P1, RZ, R6, 0x1, RZ, 0xc0, !PT ;  /* 0x0000000106ff7812 */ /* 0x004fc6000782c0ff */
[----:B------:R-:W-:Y:S02]  /*3d60*/  USHF.L.U32 UR8, UR6, 0x5, URZ ;  /* 0x0000000506087899 */ /* 0x000fe400080006ff */
[----:B------:R-:W-:Y:S02]  /*3d70*/  ULOP3.LUT UR6, UR6, 0xffe, URZ, 0xc0, !UPT ;  /* 0x00000ffe06067892 */ /* 0x000fe4000f8ec0ff */
[----:B------:R-:W-:Y:S02]  /*3d80*/  ULOP3.LUT UR8, UR8, 0xffffffc0, URZ, 0xc0, !UPT ;  /* 0xffffffc008087892 */ /* 0x000fe4000f8ec0ff */
[----:B------:R-:W-:Y:S02]  /*3d90*/  UIADD3 UR6, UPT, UPT, -UR6, UR16, URZ ;  /* 0x0000001006067290 */ /* 0x000fe4000fffe1ff */
[----:B------:R-:W-:Y:S01]  /*3da0*/  UIADD3 UR8, UPT, UPT, UR17, UR8, URZ ;  /* 0x0000000811087290 */ /* 0x000fe2000fffe0ff */
[----:B------:R-:W2:Y:S03]  /*3db0*/  SYNCS.PHASECHK.TRANS64.TRYWAIT P0, [UR7+0x130], R0 ;  /* 0x00013000ff0075a7 */ /* 0x000ea60008001107 */
[----:B------:R-:W-:Y:S01]  /*3dc0*/  ULEA UR8, UR6, UR8, 0x14 ;  /* 0x0000000806087291 */ /* 0x000fe2000f8ea0ff */
[----:B-123--:R-:W-:Y:S11]  /*3dd0*/  @!P0 BRA `(.L_x_71) ;  /* 0x0000003800588947 */ /* 0x00eff60003800000 */
.L_x_147:
[----:B------:R-:W-:Y:S01]  /*3de0*/  IADD3 R10, PT, PT, R10, 0x1, RZ ;  /* 0x000000010a0a7810 */ /* 0x000fe20007ffe0ff */
[----:B------:R-:W-:Y:S06]  /*3df0*/  BRA.U !UP4, `(.L_x_72) ;  /* 0x000000010cc07547 */ /* 0x000fec000b800000 */
[----:B------:R-:W-:Y:S01]  /*3e00*/  UPLOP3.LUT UP2, UPT, UPT, UPT, UPT, 0x40, 0x4 ;  /* 0x000000000004789c */ /* 0x000fe20003f4e870 */
[----:B------:R-:W-:Y:S01]  /*3e10*/  UMOV UR14, UR10 ;  /* 0x0000000a000e7c82 */ /* 0x000fe20008000000 */
[----:B------:R-:W-:Y:S01]  /*3e20*/  UMOV UR13, UR4 ;  /* 0x00000004000d7c82 */ /* 0x000fe20008000000 */
[----:B------:R-:W-:-:S08]  /*3e30*/  UMOV UR42, UR15 ;  /* 0x0000000f002a7c82 */ /* 0x000fd00008000000 */
.L_x_75:
[----:B------:R-:W-:Y:S02]  /*3e40*/  UIADD3 UR14, UPT, UPT, UR14, 0x1, URZ ;  /* 0x000000010e0e7890 */ /* 0x000fe4000fffe0ff */
[----:B--2---:R-:W-:Y:S02]  /*3e50*/  ULEA UR6, UR42, UR5, 0x3 ;  /* 0x000000052a067291 */ /* 0x004fe4000f8e18ff */
[----:B------:R-:W-:Y:S01]  /*3e60*/  UISETP.NE.AND UP3, UPT, UR14, URZ, UPT ;  /* 0x000000ff0e00728c */ /* 0x000fe2000bf65270 */
[----:B---3--:R-:W-:Y:S10]  /*3e70*/  @P2 BRA `(.L_x_73) ;  /* 0x00000000000c2947 */ /* 0x008ff40003800000 */
[----:B-1----:R-:W-:Y:S04]  /*3e80*/  SHF.L.U32 R2, R8, 0x1f, RZ ;  /* 0x0000001f08027819 */ /* 0x002fe800000006ff */
[----:B------:R-:W1:Y:S02]  /*3e90*/  SYNCS.PHASECHK.TRANS64.TRYWAIT P0, [UR6], R2 ;  /* 0x00000002ff0075a7 */ /* 0x000e640008001106 */
[----:B-1----:R-:W-:Y:S05]  /*3ea0*/  @!P0 BRA `(.L_x_74) ;  /* 0x00000038003c8947 */ /* 0x002fea0003800000 */
.L_x_73:
[----:B------:R-:W-:Y:S01]  /*3eb0*/  UISETP.NE.AND UP0, UPT, UR13, 0x1, UPT ;  /* 0x000000010d00788c */ /* 0x000fe2000bf05270 */
[----:B------:R-:W-:Y:S01]  /*3ec0*/  PLOP3.LUT P2, PT, PT, PT, PT, 0x80, 0x8 ;  /* 0x000000000008781c */ /* 0x000fe20003f4f070 */
[----:B------:R-:W-:Y:S02]  /*3ed0*/  UIADD3 UR15, UPT, UPT, UR42, 0x1, URZ ;  /* 0x000000012a0f7890 */ /* 0x000fe4000fffe0ff */
[----:B------:R-:W-:Y:S02]  /*3ee0*/  ULEA UR28, UR42, UR12, 0x9 ;  /* 0x0000000c2a1c7291 */ /* 0x000fe4000f8e48ff */
[----:B------:R-:W-:Y:S01]  /*3ef0*/  UISETP.NE.AND UP1, UPT, UR15, 0xd, UPT ;  /* 0x0000000d0f00788c */ /* 0x000fe2000bf25270 */
[----:B------:R-:W-:Y:S01]  /*3f00*/  PLOP3.LUT P0, PT, PT, PT, UP0, 0x80, 0x8 ;  /* 0x000000000008781c */ /* 0x000fe20003f0f008 */
[----:B------:R-:W-:Y:S02]  /*3f10*/  UIADD3 UR40, UPT, UPT, UR28, 0x2, URZ ;  /* 0x000000021c287890 */ /* 0x000fe4000fffe0ff */
[----:B------:R-:W-:Y:S02]  /*3f20*/  USEL UR27, URZ, 0x1, UP1 ;  /* 0x00000001ff1b7887 */ /* 0x000fe40008800000 */
[----:B------:R-:W-:Y:S02]  /*3f30*/  USEL UR15, UR15, URZ, UP1 ;  /* 0x000000ff0f0f7287 */ /* 0x000fe40008800000 */
[----:B------:R-:W-:Y:S02]  /*3f40*/  UIADD3 UR36, UPT, UPT, UR28, 0x4, URZ ;  /* 0x000000041c247890 */ /* 0x000fe4000fffe0ff */
[----:B------:R-:W-:Y:S01]  /*3f50*/  @UP0 ULEA UR26, UR15, UR5, 0x3 ;  /* 0x000000050f1a0291 */ /* 0x000fe2000f8e18ff */
[----:B------:R-:W-:Y:S01]  /*3f60*/  LOP3.LUT R8, R8, UR27, RZ, 0x3c, !PT ;  /* 0x0000001b08087c12 */ /* 0x000fe2000f8e3cff */
[----:B------:R-:W-:Y:S02]  /*3f70*/  UIADD3 UR32, UPT, UPT, UR28, 0x6, URZ ;  /* 0x000000061c207890 */ /* 0x000fe4000fffe0ff */
[----:B------:R-:W-:Y:S01]  /*3f80*/  UIADD3 UR6, UPT, UPT, UR6, 0x68, URZ ;  /* 0x0000006806067890 */ /* 0x000fe2000fffe0ff */
[----:B-1----:R-:W-:Y:S01]  /*3f90*/  @P0 SHF.L.U32 R0, R8, 0x1f, RZ ;  /* 0x0000001f08000819 */ /* 0x002fe200000006ff */
[----:B------:R-:W-:Y:S01]  /*3fa0*/  UIADD3 UR13, UPT, UPT, UR13, -0x1, URZ ;  /* 0xffffffff0d0d7890 */ /* 0x000fe2000fffe0ff */
[----:B------:R-:W-:Y:S02]  /*3fb0*/  UMOV UR29, 0x40004040 ;  /* 0x40004040001d7882 */ /* 0x000fe40000000000 */
[----:B------:R2:W3:Y:S01]  /*3fc0*/  @P0 SYNCS.PHASECHK.TRANS64.TRYWAIT P2, [UR26], R0 ;  /* 0x00000000ff0005a7 */ /* 0x0004e2000804111a */
[----:B------:R-:W-:Y:S01]  /*3fd0*/  ULEA UR26, UR42, UR11, 0x9 ;  /* 0x0000000b2a1a7291 */ /* 0x000fe2000f8e48ff */
[----:B------:R-:W-:Y:S01]  /*3fe0*/  UMOV UR27, 0x40004040 ;  /* 0x40004040001b7882 */ /* 0x000fe20000000000 */
[----:B------:R-:W-:Y:S02]  /*3ff0*/  UMOV UR41, 0x40004040 ;  /* 0x4000404000297882 */ /* 0x000fe40000000000 */
[----:B------:R-:W-:Y:S02]  /*4000*/  UIADD3 UR38, UPT, UPT, UR26, 0x2, URZ ;  /* 0x000000021a267890 */ /* 0x000fe4000fffe0ff */
[----:B------:R-:W-:Y:S02]  /*4010*/  UIADD3 UR34, UPT, UPT, UR26, 0x4, URZ ;  /* 0x000000041a227890 */ /* 0x000fe4000fffe0ff */
[----:B------:R-:W-:Y:S01]  /*4020*/  UIADD3 UR30, UPT, UPT, UR26, 0x6, URZ ;  /* 0x000000061a1e7890 */ /* 0x000fe2000fffe0ff */
[----:B------:R2:W-:Y:S01]  /*4030*/  UTCQMMA gdesc[UR26], gdesc[UR28], tmem[UR8], tmem[UR24], idesc[UR25], UP2 ;  /* 0x00ff181c1a0075ea */ /* 0x0005e20009000308 */
[----:B------:R-:W-:Y:S01]  /*4040*/  UPLOP3.LUT UP2, UPT, UPT, UPT, UPT, 0x80, 0x8 ;  /* 0x000000000008789c */ /* 0x000fe20003f4f070 */
[----:B------:R-:W-:Y:S01]  /*4050*/  UMOV UR39, 0x40004040 ;  /* 0x4000404000277882 */ /* 0x000fe20000000000 */
[----:B------:R-:W-:Y:S01]  /*4060*/  UMOV UR37, 0x40004040 ;  /* 0x4000404000257882 */ /* 0x000fe20000000000 */
[----:B------:R2:W-:Y:S01]  /*4070*/  UTCQMMA gdesc[UR38], gdesc[UR40], tmem[UR8], tmem[UR22], idesc[UR23], UPT ;  /* 0x00ff1628260075ea */ /* 0x0005e2000b800308 */
[----:B------:R-:W-:Y:S01]  /*4080*/  UMOV UR35, 0x40004040 ;  /* 0x4000404000237882 */ /* 0x000fe20000000000 */
[----:B------:R-:W-:Y:S01]  /*4090*/  UMOV UR33, 0x40004040 ;  /* 0x4000404000217882 */ /* 0x000fe20000000000 */
[----:B------:R-:W-:Y:S01]  /*40a0*/  UMOV UR31, 0x40004040 ;  /* 0x40004040001f7882 */ /* 0x000fe20000000000 */
[----:B------:R2:W-:Y:S01]  /*40b0*/  UTCQMMA gdesc[UR34], gdesc[UR36], tmem[UR8], tmem[UR20], idesc[UR21], UPT ;  /* 0x00ff1424220075ea */ /* 0x0005e2000b800308 */
[----:B------:R2:W-:Y:S01]  /*40c0*/  UTCQMMA gdesc[UR30], gdesc[UR32], tmem[UR8], tmem[UR18], idesc[UR19], UPT ;  /* 0x00ff12201e0075ea */ /* 0x0005e2000b800308 */
[----:B------:R2:W-:Y:S01]  /*40d0*/  UTCBAR.MULTICAST [UR6], URZ, UR9 ;  /* 0x000000ff060073e9 */ /* 0x0005e20008000809 */
[----:B------:R-:W-:Y:S01]  /*40e0*/  UMOV UR42, UR15 ;  /* 0x0000000f002a7c82 */ /* 0x000fe20008000000 */
[----:B------:R-:W-:Y:S05]  /*40f0*/  BRA.U UP3, `(.L_x_75) ;  /* 0xfffffffd03507547 */ /* 0x000fea000b83ffff */
.L_x_72:
[----:B------:R-:W-:Y:S01]  /*4100*/  UIADD3 UR16, UPT, UPT, UR16, 0x1, URZ ;  /* 0x0000000110107890 */ /* 0x000fe2000fffe0ff */
[C---:B------:R-:W-:Y:S01]  /*4110*/  ISETP.NE.AND P0, PT, R10.reuse, 0x2, PT ;  /* 0x000000020a00780c */ /* 0x040fe20003f05270 */
[----:B------:R-:W-:Y:S02]  /*4120*/  UIADD3 UR7, UPT, UPT, UR7, 0x110, URZ ;  /* 0x0000011007077890 */ /* 0x000fe4000fffe0ff */
[----:B------:R-:W-:Y:S01]  /*4130*/  UISETP.NE.AND UP0, UPT, UR16, 0x4, UPT ;  /* 0x000000041000788c */ /* 0x000fe2000bf05270 */
[----:B-12---:R-:W-:Y:S02]  /*4140*/  SEL R0, RZ, 0x1, P0 ;  /* 0x00000001ff007807 */ /* 0x006fe40000000000 */
[----:B------:R-:W-:Y:S01]  /*4150*/  SEL R10, R10, RZ, P0 ;  /* 0x000000ff0a0a7207 */ /* 0x000fe20000000000 */
[----:B------:R-:W-:Y:S01]  /*4160*/  USEL UR6, URZ, 0x1, UP0 ;  /* 0x00000001ff067887 */ /* 0x000fe20008000000 */
[----:B------:R-:W-:Y:S01]  /*4170*/  LOP3.LUT R9, R9, R0, RZ, 0x3c, !PT ;  /* 0x0000000009097212 */ /* 0x000fe200078e3cff */
[----:B------:R-:W-:Y:S01]  /*4180*/  USEL UR16, UR16, URZ, UP0 ;  /* 0x000000ff10107287 */ /* 0x000fe20008000000 */
[----:B------:R1:W-:Y:S03]  /*4190*/  UTCBAR [UR7], URZ ;  /* 0x000000ff070073e9 */ /* 0x0003e600080000ff */
[----:B------:R-:W-:Y:S01]  /*41a0*/  LOP3.LUT R11, R11, UR6, RZ, 0x3c, !PT ;  /* 0x000000060b0b7c12 */ /* 0x000fe2000f8e3cff */
[----:B------:R-:W-:Y:S07]  /*41b0*/  @P1 BRA `(.L_x_76) ;  /* 0xfffffff800881947 */ /* 0x000fee000383ffff */
[----:B------:R-:W2:Y:S01]  /*41c0*/  S2UR UR4, SR_CgaCtaId ;  /* 0x00000000000479c3 */ /* 0x000ea20000008800 */
[----:B------:R-:W-:Y:S01]  /*41d0*/  ELECT P0, URZ, PT ;  /* 0x0000000000ff782f */ /* 0x000fe20003800000 */
[----:B------:R-:W-:Y:S01]  /*41e0*/  IMAD.MOV.U32 R0, RZ, RZ, 0x1 ;  /* 0x00000001ff007424 */ /* 0x000fe200078e00ff */
[----:B------:R-:W-:Y:S01]  /*41f0*/  UIADD3 UR5, UPT, UPT, UR5, 0x130, URZ ;  /* 0x0000013005057890 */ /* 0x000fe2000fffe0ff */
[----:B------:R-:W-:Y:S01]  /*4200*/  SHF.L.U32 R2, R11, 0x1f, RZ ;  /* 0x0000001f0b027819 */ /* 0x000fe200000006ff */
[----:B------:R-:W-:-:S03]  /*4210*/  UMOV UR6, 0x40 ;  /* 0x0000004000067882 */ /* 0x000fc60000000000 */
[----:B------:R-:W-:Y:S01]  /*4220*/  UVIRTCOUNT.DEALLOC.SMPOOL 0x80 ;  /* 0x000000800000784c */ /* 0x000fe20000000000 */
[----:B--2---:R-:W-:Y:S02]  /*4230*/  ULEA UR4, UR4, UR6, 0x18 ;  /* 0x0000000604047291 */ /* 0x004fe4000f8ec0ff */
[----:B------:R-:W-:-:S07]  /*4240*/  ULEA UR6, UR16, UR5, 0x3 ;  /* 0x0000000510067291 */ /* 0x000fce000f8e18ff */
[----:B------:R2:W-:Y:S02]  /*4250*/  @P0 STS.U8 [UR4+0x1c], R0 ;  /* 0x00001c00ff000988 */ /* 0x0005e40008000004 */
[----:B------:R-:W4:Y:S02]  /*4260*/  SYNCS.PHASECHK.TRANS64.TRYWAIT P0, [UR6], R2 ;  /* 0x00000002ff0075a7 */ /* 0x000f240008001106 */
[----:B--2-4-:R-:W-:Y:S05]  /*4270*/  @!P0 BRA `(.L_x_77) ;  /* 0x0000003400608947 */ /* 0x014fea0003800000 */
.L_x_150:
[----:B-1----:R-:W-:-:S04]  /*4280*/  UIADD3 UR7, UPT, UPT, UR16, 0x1, URZ ;  /* 0x0000000110077890 */ /* 0x002fc8000fffe0ff */
[----:B------:R-:W-:-:S04]  /*4290*/  UISETP.NE.AND UP0, UPT, UR7, 0x4, UPT ;  /* 0x000000040700788c */ /* 0x000fc8000bf05270 */
[----:B------:R-:W-:Y:S02]  /*42a0*/  USEL UR8, URZ, 0x1, UP0 ;  /* 0x00000001ff087887 */ /* 0x000fe40008000000 */
[----:B------:R-:W-:-:S04]  /*42b0*/  USEL UR7, UR7, URZ, UP0 ;  /* 0x000000ff07077287 */ /* 0x000fc80008000000 */
[----:B------:R-:W-:Y:S01]  /*42c0*/  ULEA UR6, UR7, UR5, 0x3 ;  /* 0x0000000507067291 */ /* 0x000fe2000f8e18ff */
[----:B--2---:R-:W-:-:S04]  /*42d0*/  LOP3.LUT R2, R11, UR8, RZ, 0x3c, !PT ;  /* 0x000000080b027c12 */ /* 0x004fc8000f8e3cff */
[----:B------:R-:W-:-:S04]  /*42e0*/  SHF.L.U32 R3, R2, 0x1f, RZ ;  /* 0x0000001f02037819 */ /* 0x000fc800000006ff */
[----:B------:R-:W1:Y:S02]  /*42f0*/  SYNCS.PHASECHK.TRANS64.TRYWAIT P0, [UR6], R3 ;  /* 0x00000003ff0075a7 */ /* 0x000e640008001106 */
[----:B-1----:R-:W-:Y:S05]  /*4300*/  @!P0 BRA `(.L_x_78) ;  /* 0x0000003400548947 */ /* 0x002fea0003800000 */
.L_x_152:
        /* <DEDUP_REMOVED lines=9> */
.L_x_154:
[----:B------:R-:W-:-:S04]  /*43a0*/  UIADD3 UR7, UPT, UPT, UR7, 0x1, URZ ;  /* 0x0000000107077890 */ /* 0x000fc8000fffe0ff */
[----:B------:R-:W-:-:S04]  /*43b0*/  UISETP.NE.AND UP0, UPT, UR7, 0x4, UPT ;  /* 0x000000040700788c */ /* 0x000fc8000bf05270 */
[----:B------:R-:W-:Y:S02]  /*43c0*/  USEL UR6, URZ, 0x1, UP0 ;  /* 0x00000001ff067887 */ /* 0x000fe40008000000 */
[----:B------:R-:W-:-:S04]  /*43d0*/  USEL UR7, UR7, URZ, UP0 ;  /* 0x000000ff07077287 */ /* 0x000fc80008000000 */
[----:B------:R-:W-:Y:S01]  /*43e0*/  ULEA UR7, UR7, UR5, 0x3 ;  /* 0x0000000507077291 */ /* 0x000fe2000f8e18ff */
[----:B------:R-:W-:-:S04]  /*43f0*/  LOP3.LUT R2, R2, UR6, RZ, 0x3c, !PT ;  /* 0x0000000602027c12 */ /* 0x000fc8000f8e3cff */
[----:B------:R-:W-:-:S04]  /*4400*/  SHF.L.U32 R2, R2, 0x1f, RZ ;  /* 0x0000001f02027819 */ /* 0x000fc800000006ff */
[----:B------:R-:W2:Y:S02]  /*4410*/  SYNCS.PHASECHK.TRANS64.TRYWAIT P0, [UR7], R2 ;  /* 0x00000002ff0075a7 */ /* 0x000ea40008001107 */
[----:B--2---:R-:W-:Y:S05]  /*4420*/  @!P0 BRA `(.L_x_80) ;  /* 0x00000034003c8947 */ /* 0x004fea0003800000 */
.L_x_156:
[----:B------:R-:W-:Y:S01]  /*4430*/  NOP ;  /* 0x0000000000007918 */ /* 0x000fe20000000000 */
[----:B-1----:R-:W1:Y:S01]  /*4440*/  LDS R0, [UR4+0x14] ;  /* 0x00001404ff007984 */ /* 0x002e620008000800 */
[----:B------:R-:W-:Y:S01]  /*4450*/  ULOP3.LUT UR6, UR17, 0xffff, URZ, 0xc0, !UPT ;  /* 0x0000ffff11067892 */ /* 0x000fe2000f8ec0ff */
[----:B------:R-:W-:Y:S01]  /*4460*/  UMOV UR8, 0xffff ;  /* 0x0000ffff00087882 */ /* 0x000fe20000000000 */
[----:B------:R-:W-:Y:S02]  /*4470*/  UMOV UR5, 0x1 ;  /* 0x0000000100057882 */ /* 0x000fe40000000000 */
[----:B------:R-:W-:-:S04]  /*4480*/  USHF.R.U32.HI UR6, URZ, 0x5, UR6 ;  /* 0x00000005ff067899 */ /* 0x000fc80008011606 */
[----:B------:R-:W-:Y:S02]  /*4490*/  USHF.L.U32 UR8, UR8, UR6, URZ ;  /* 0x0000000608087299 */ /* 0x000fe400080006ff */
[----:B------:R-:W-:-:S04]  /*44a0*/  USHF.L.U32 UR5, UR5, UR6, URZ ;  /* 0x0000000605057299 */ /* 0x000fc800080006ff */
[----:B-1----:R-:W-:-:S04]  /*44b0*/  LOP3.LUT R0, R0, UR8, RZ, 0xc0, !PT ;  /* 0x0000000800007c12 */ /* 0x002fc8000f8ec0ff */
[----:B------:R-:W-:-:S13]  /*44c0*/  ISETP.NE.AND P0, PT, R0, UR8, PT ;  /* 0x0000000800007c0c */ /* 0x000fda000bf05270 */
[----:B------:R-:W-:Y:S05]  /*44d0*/  @P0 BRA `(.L_x_81) ;  /* 0x0000000000580947 */ /* 0x000fea0003800000 */
[----:B------:R-:W1:Y:S02]  /*44e0*/  LDS R0, [UR4+0x18] ;  /* 0x00001804ff007984 */ /* 0x000e640008000800 */
[----:B-1----:R-:W-:-:S04]  /*44f0*/  LOP3.LUT R0, R0, UR5, RZ, 0xc0, !PT ;  /* 0x0000000500007c12 */ /* 0x002fc8000f8ec0ff */
[----:B------:R-:W-:-:S13]  /*4500*/  ISETP.NE.AND P0, PT, R0, UR5, PT ;  /* 0x0000000500007c0c */ /* 0x000fda000bf05270 */
[----:B------:R-:W-:Y:S05]  /*4510*/  @P0 BRA `(.L_x_82) ;  /* 0x00000000003c0947 */ /* 0x000fea0003800000 */
[----:B------:R-:W1:Y:S01]  /*4520*/  S2R R2, SR_LANEID ;  /* 0x0000000000027919 */ /* 0x000e620000000000 */
[----:B------:R-:W-:Y:S01]  /*4530*/  ULOP3.LUT UR8, URZ, UR8, URZ, 0x33, !UPT ;  /* 0x00000008ff087292 */ /* 0x000fe2000f8e33ff */
[----:B------:R-:W-:Y:S02]  /*4540*/  VOTEU.ANY UR7, UPT, PT ;  /* 0x0000000000077886 */ /* 0x000fe400038e0100 */
[----:B------:R-:W-:-:S03]  /*4550*/  UFLO.U32 UR7, UR7 ;  /* 0x00000007000772bd */ /* 0x000fc600080e0000 */
[----:B------:R-:W-:-:S04]  /*4560*/  IMAD.U32 R0, RZ, RZ, UR8 ;  /* 0x00000008ff007e24 */ /* 0x000fc8000f8e00ff */
[----:B------:R2:W4:Y:S02]  /*4570*/  REDUX UR6, R0 ;  /* 0x00000000000673c4 */ /* 0x0005240000000000 */
[----:B------:R1:W-:Y:S02]  /*4580*/  UTCATOMSWS.AND URZ, UR8 ;  /* 0x0000000800ff79e3 */ /* 0x0003e40008000000 */
[----:B-1----:R-:W-:Y:S02]  /*4590*/  ISETP.EQ.U32.AND P0, PT, R2, UR7, PT ;  /* 0x0000000702007c0c */ /* 0x002fe4000bf02070 */
[----:B--2---:R-:W-:Y:S02]  /*45a0*/  LOP3.LUT R0, RZ, UR5, RZ, 0x33, !PT ;  /* 0x00000005ff007c12 */ /* 0x004fe4000f8e33ff */
[----:B----4-:R-:W-:Y:S02]  /*45b0*/  MOV R2, UR6 ;  /* 0x0000000600027c02 */ /* 0x010fe40008000f00 */
[----:B------:R-:W1:Y:S07]  /*45c0*/  REDUX UR5, R0 ;  /* 0x00000000000573c4 */ /* 0x000e6e0000000000 */
[----:B------:R2:W-:Y:S01]  /*45d0*/  @P0 ATOMS.AND RZ, [UR4+0x14], R2 ;  /* 0x00001402ffff098c */ /* 0x0005e2000a800004 */
[----:B-1----:R-:W-:-:S05]  /*45e0*/  IMAD.U32 R0, RZ, RZ, UR5 ;  /* 0x00000005ff007e24 */ /* 0x002fca000f8e00ff */
[----:B------:R2:W-:Y:S01]  /*45f0*/  @P0 ATOMS.AND RZ, [UR4+0x18], R0 ;  /* 0x00001800ffff098c */ /* 0x0005e2000a800004 */
[----:B------:R-:W-:Y:S05]  /*4600*/  BRA `(.L_x_83) ;  /* 0x0000000000147947 */ /* 0x000fea0003800000 */
.L_x_82:
[----:B------:R-:W-:Y:S02]  /*4610*/  MOV R2, 0x4630 ;  /* 0x0000463000027802 */ /* 0x000fe40000000f00 */
[----:B---3-5:R-:W-:Y:S05]  /*4620*/  CALL.REL.NOINC `($__internal_0_$__cuda_sm10x_tcgen05_guardrail_trap_col_being_dealloced_not_returned_by_alloc) ;  /* 0x0000003400587944 */ /* 0x028fea0003c00000 */
[----:B------:R-:W-:Y:S05]  /*4630*/  BRA `(.L_x_83) ;  /* 0x0000000000087947 */ /* 0x000fea0003800000 */
.L_x_81:
[----:B------:R-:W-:Y:S02]  /*4640*/  MOV R2, 0x4660 ;  /* 0x0000466000027802 */ /* 0x000fe40000000f00 */
[----:B---3-5:R-:W-:Y:S05]  /*4650*/  CALL.REL.NOINC `($__internal_2_$__cuda_sm10x_tcgen05_guardrail_trap_unallocated_columns_being_dealloced) ;  /* 0x0000003400647944 */ /* 0x028fea0003c00000 */
.L_x_83:
[----:B------:R-:W-:Y:S01]  /*4660*/  NOP ;  /* 0x0000000000007918 */ /* 0x000fe20000000000 */
[----:B------:R-:W-:Y:S05]  /*4670*/  EXIT ;  /* 0x000000000000794d */ /* 0x000fea0003800000 */
.L_x_65:
[----:B------:R-:W-:-:S09]  /*4680*/  UISETP.NE.OR UP0, UPT, UR10, 0x3, !UP3 ;  /* 0x000000030a00788c */ /* 0x000fd2000df05670 */
[----:B------:R-:W-:Y:S05]  /*4690*/  BRA.U UP0, `(.L_x_84) ;  /* 0x0000000900e87547 */ /* 0x000fea000b800000 */
[----:B------:R-:W1:Y:S01]  /*46a0*/  LDCU UR25, c[0x0][0x370] ;  /* 0x00006e00ff1977ac */ /* 0x000e620008000800 */
[----:B------:R-:W2:Y:S01]  /*46b0*/  LDC.64 R16, c[0x0][0x348] ;  /* 0x0000d200ff107b82 */ /* 0x000ea20000000a00 */
[----:B------:R-:W-:Y:S02]  /*46c0*/  HFMA2 R13, -RZ, RZ, 0, 0 ;  /* 0x00000000ff0d7431 */ /* 0x000fe400000001ff */
[----:B------:R-:W-:Y:S01]  /*46d0*/  IMAD.MOV.U32 R15, RZ, RZ, 0x1 ;  /* 0x00000001ff0f7424 */ /* 0x000fe200078e00ff */
[----:B------:R-:W1:Y:S01]  /*46e0*/  LDCU.128 UR20, c[0x0][0xb10] ;  /* 0x00016200ff1477ac */ /* 0x000e620008000c00 */
[----:B------:R-:W-:Y:S01]  /*46f0*/  IMAD.MOV.U32 R14, RZ, RZ, RZ ;  /* 0x000000ffff0e7224 */ /* 0x000fe200078e00ff */
[----:B------:R-:W-:Y:S01]  /*4700*/  MOV R12, 0x1000 ;  /* 0x00001000000c7802 */ /* 0x000fe20000000f00 */
[----:B------:R-:W3:Y:S01]  /*4710*/  LDCU UR24, c[0x0][0x374] ;  /* 0x00006e80ff1877ac */ /* 0x000ee20008000800 */
[----:B------:R-:W4:Y:S01]  /*4720*/  LDC.64 R2, c[0x0][0x888] ;  /* 0x00022200ff027b82 */ /* 0x000f220000000a00 */
[----:B------:R-:W3:Y:S01]  /*4730*/  LDCU UR13, c[0x0][0xb0c] ;  /* 0x00016180ff0d77ac */ /* 0x000ee20008000800 */
[----:B------:R-:W3:Y:S06]  /*4740*/  LDCU UR18, c[0x0][0xb20] ;  /* 0x00016400ff1277ac */ /* 0x000eec0008000800 */
[----:B------:R-:W2:Y:S01]  /*4750*/  LDC.64 R4, c[0x0][0x890] ;  /* 0x00022400ff047b82 */ /* 0x000ea20000000a00 */
[----:B------:R-:W3:Y:S01]  /*4760*/  LDCU UR4, c[0x0][0xb30] ;  /* 0x00016600ff0477ac */ /* 0x000ee20008000800 */
[----:B------:R-:W-:Y:S01]  /*4770*/  UMOV UR19, 0x400 ;  /* 0x0000040000137882 */ /* 0x000fe20000000000 */
[----:B------:R-:W-:-:S02]  /*4780*/  UISETP.GE.AND UP0, UPT, UR37, 0x1, UPT ;  /* 0x000000012500788c */ /* 0x000fc4000bf06270 */
[----:B------:R-:W-:Y:S02]  /*4790*/  ULEA UR19, UR54, UR19, 0x18 ;  /* 0x0000001336137291 */ /* 0x000fe4000f8ec0ff */
[----:B------:R-:W-:Y:S02]  /*47a0*/  UP2UR UR5, UPR, URZ, 0x1 ;  /* 0x00000001ff057883 */ /* 0x000fe40008000000 */
[----:B-1----:R-:W-:Y:S02]  /*47b0*/  UIMAD.WIDE.U32 UR10, UR25, UR20, URZ ;  /* 0x00000014190a72a5 */ /* 0x002fe4000f8e00ff */
[----:B------:R-:W-:Y:S02]  /*47c0*/  UIADD3 UR5, UPT, UPT, UR19, 0xd0, URZ ;  /* 0x000000d013057890 */ /* 0x000fe4000fffe0ff */
[----:B---3--:R-:W-:Y:S02]  /*47d0*/  UIMAD.WIDE.U32 UR8, UR24, UR23, URZ ;  /* 0x00000017180872a5 */ /* 0x008fe4000f8e00ff */
[----:B------:R-:W-:-:S02]  /*47e0*/  UPLOP3.LUT UP3, UPT, UPT, UPT, UPT, 0x40, 0x4 ;  /* 0x000000000004789c */ /* 0x000fc40003f6e870 */
[----:B------:R-:W-:Y:S01]  /*47f0*/  UISETP.NE.AND UP4, UPT, UR37, 0x1, UPT ;  /* 0x000000012500788c */ /* 0x000fe2000bf85270 */
[----:B------:R-:W1:Y:S01]  /*4800*/  LDCU.64 UR6, c[0x0][0xb28] ;  /* 0x00016500ff0677ac */ /* 0x000e620008000a00 */
[----:B------:R-:W-:Y:S02]  /*4810*/  UISETP.NE.AND UP6, UPT, UR13, 0x1, UPT ;  /* 0x000000010d00788c */ /* 0x000fe4000bfc5270 */
[----:B------:R-:W-:Y:S02]  /*4820*/  UISETP.NE.AND UP5, UPT, UR22, 0x1, UPT ;  /* 0x000000011600788c */ /* 0x000fe4000bfa5270 */
[----:B------:R-:W-:Y:S02]  /*4830*/  UPRMT UR54, UR54, 0x654, UR5 ;  /* 0x0000065436367896 */ /* 0x000fe40008000005 */
[----:B------:R-:W-:Y:S02]  /*4840*/  USHF.R.U32.HI UR28, URZ, UR21, UR11 ;  /* 0x00000015ff1c7299 */ /* 0x000fe4000801160b */
[----:B------:R-:W-:-:S02]  /*4850*/  USHF.R.U32.HI UR27, URZ, UR18, UR9 ;  /* 0x00000012ff1b7299 */ /* 0x000fc40008011609 */
[----:B------:R-:W-:-:S11]  /*4860*/  UISETP.NE.AND UP2, UPT, UR4, 0x1, UPT ;  /* 0x000000010400788c */ /* 0x000fd6000bf45270 */
.L_x_92:
[C---:B------:R-:W-:Y:S02]  /*4870*/  LEA R7, R14.reuse, UR19, 0x3 ;  /* 0x000000130e077c11 */ /* 0x040fe4000f8e18ff */
[----:B------:R-:W-:Y:S02]  /*4880*/  SHF.L.U32 R0, R13, 0x1f, RZ ;  /* 0x0000001f0d007819 */ /* 0x000fe400000006ff */
[----:B------:R-:W-:Y:S02]  /*4890*/  LEA R8, R14, UR19, 0x4 ;  /* 0x000000130e087c11 */ /* 0x000fe4000f8e20ff */
[----:B---3--:R-:W3:Y:S02]  /*48a0*/  SYNCS.PHASECHK.TRANS64.TRYWAIT P0, [R7+URZ+0xf0], R0 ;  /* 0x0000f000070075a7 */ /* 0x008ee400080011ff */
[----:B---3--:R-:W-:Y:S05]  /*48b0*/  @!P0 BRA `(.L_x_85) ;  /* 0x0000003000308947 */ /* 0x008fea0003800000 */
.L_x_157:
[----:B------:R-:W1:Y:S01]  /*48c0*/  LDS.128 R8, [R8+0x180] ;  /* 0x0001800008087984 */ /* 0x000e620000000c00 */
[----:B------:R-:W-:Y:S01]  /*48d0*/  UISETP.GE.AND UP0, UPT, UR37, 0x1, UPT ;  /* 0x000000012500788c */ /* 0x000fe2000bf06270 */
[----:B------:R-:W-:Y:S01]  /*48e0*/  @!PT LDS RZ, [RZ] ;  /* 0x00000000fffff984 */ /* 0x000fe20000000800 */
[----:B------:R-:W-:Y:S01]  /*48f0*/  @!PT LDS RZ, [RZ] ;  /* 0x00000000fffff984 */ /* 0x000fe20000000800 */
[----:B------:R-:W-:Y:S01]  /*4900*/  @!PT LDS RZ, [RZ] ;  /* 0x00000000fffff984 */ /* 0x000fe20000000800 */
[----:B------:R-:W-:Y:S01]  /*4910*/  @!PT LDS RZ, [RZ] ;  /* 0x00000000fffff984 */ /* 0x000fe20000000800 */
[----:B------:R2:W-:Y:S06]  /*4920*/  MEMBAR.ALL.CTA ;  /* 0x0000000000007992 */ /* 0x0005ec0000008000 */
[----:B--2---:R-:W2:Y:S01]  /*4930*/  FENCE.VIEW.ASYNC.S ;  /* 0x00000000000073c6 */ /* 0x004ea20000000000 */
[----:B-1----:R-:W-:Y:S11]  /*4940*/  LOP3.LUT P0, RZ, R10, 0x1, RZ, 0xc0, !PT ;  /* 0x000000010aff7812 */ /* 0x002ff6000780c0ff */
[----:B------:R-:W-:Y:S02]  /*4950*/  @!UPT UIADD3 URZ, UPT, UPT, URZ, URZ, URZ ;  /* 0x000000fffffff290 */ /* 0x000fe4000fffe0ff */
[----:B--2---:R-:W-:Y:S01]  /*4960*/  VOTEU.ANY UP1, P0 ;  /* 0x0000000000ff7886 */ /* 0x004fe20000020100 */
[----:B------:R-:W-:Y:S11]  /*4970*/  PLOP3.LUT P0, PT, PT, PT, UP1, 0x80, 0x8 ;  /* 0x000000000008781c */ /* 0x000ff60003f0f018 */
[----:B------:R-:W-:Y:S02]  /*4980*/  @!UPT UIADD3 URZ, UPT, UPT, URZ, URZ, URZ ;  /* 0x000000fffffff290 */ /* 0x000fe4000fffe0ff */
[----:B---3--:R-:W-:Y:S02]  /*4990*/  @P0 SHF.R.U32.HI R0, RZ, 0x10, R9 ;  /* 0x00000010ff000819 */ /* 0x008fe40000011609 */
[----:B------:R-:W-:Y:S02]  /*49a0*/  @P0 MOV R6, R8 ;  /* 0x0000000800060202 */ /* 0x000fe40000000f00 */
[----:B------:R-:W-:Y:S01]  /*49b0*/  @P0 R2UR UR4, R0 ;  /* 0x00000000000402ca */ /* 0x000fe200000e0000 */
[----:B------:R-:W-:Y:S01]  /*49c0*/  VIADD R0, R7, 0x100 ;  /* 0x0000010007007836 */ /* 0x000fe20000000000 */
[----:B------:R-:W-:Y:S02]  /*49d0*/  @P0 LOP3.LUT R8, R9, 0xffff, RZ, 0xc0, !PT ;  /* 0x0000ffff09080812 */ /* 0x000fe400078ec0ff */
[----:B------:R-:W-:Y:S02]  /*49e0*/  @P0 R2UR UR8, R6 ;  /* 0x00000000060802ca */ /* 0x000fe400000e0000 */
[----:B------:R-:W-:Y:S02]  /*49f0*/  PRMT R0, RZ, 0x654, R0 ;  /* 0x00000654ff007816 */ /* 0x000fe40000000000 */
[----:B------:R-:W-:Y:S02]  /*4a00*/  @P0 R2UR UR5, R8 ;  /* 0x00000000080502ca */ /* 0x000fe400000e0000 */
[----:B------:R1:W-:Y:S03]  /*4a10*/  SYNCS.ARRIVE.TRANS64.RED.A1T0 RZ, [R0+URZ], RZ ;  /* 0x000000ff00ff79a7 */ /* 0x0003e600081004ff */
[----:B------:R-:W-:Y:S04]  /*4a20*/  @UP1 UMOV UR29, UR4 ;  /* 0x00000004001d1c82 */ /* 0x000fe80008000000 */
[----:B------:R-:W-:Y:S04]  /*4a30*/  @UP1 UMOV UR15, UR8 ;  /* 0x00000008000f1c82 */ /* 0x000fe80008000000 */
[----:B------:R-:W-:Y:S01]  /*4a40*/  @UP1 UMOV UR14, UR5 ;  /* 0x00000005000e1c82 */ /* 0x000fe20008000000 */
[----:B------:R-:W-:Y:S05]  /*4a50*/  BRA.U !UP0, `(.L_x_86) ;  /* 0x0000000108947547 */ /* 0x000fea000b800000 */
[----:B------:R-:W-:Y:S02]  /*4a60*/  UIMAD.WIDE.U32 UR30, UR14, UR23, URZ ;  /* 0x000000170e1e72a5 */ /* 0x000fe4000f8e00ff */
[----:B------:R-:W-:Y:S02]  /*4a70*/  UIMAD.WIDE.U32 UR40, UR15, UR20, URZ ;  /* 0x000000140f2872a5 */ /* 0x000fe4000f8e00ff */
[----:B------:R-:W-:Y:S02]  /*4a80*/  USEL UR4, UR24, UR27, !UP5 ;  /* 0x0000001b18047287 */ /* 0x000fe4000e800000 */
[----:B------:R-:W-:Y:S02]  /*4a90*/  USHF.R.U32.HI UR32, URZ, UR18, UR31 ;  /* 0x00000012ff207299 */ /* 0x000fe4000801161f */
[----:B------:R-:W-:Y:S02]  /*4aa0*/  UIMAD.WIDE.U32 UR38, UR4, UR6, URZ ;  /* 0x00000006042672a5 */ /* 0x000fe4000f8e00ff */
[----:B------:R-:W-:Y:S02]  /*4ab0*/  USEL UR9, UR25, UR28, !UP6 ;  /* 0x0000001c19097287 */ /* 0x000fe4000f000000 */
[----:B------:R-:W-:Y:S02]  /*4ac0*/  USEL UR8, UR14, UR32, !UP5 ;  /* 0x000000200e087287 */ /* 0x000fe4000e800000 */
[----:B------:R-:W-:Y:S02]  /*4ad0*/  UIMAD.WIDE.U32 UR34, UR9, UR6, URZ ;  /* 0x00000006092272a5 */ /* 0x000fe4000f8e00ff */
[----:B------:R-:W-:Y:S02]  /*4ae0*/  UIMAD.WIDE.U32 UR16, UR8, UR6, URZ ;  /* 0x00000006081072a5 */ /* 0x000fe4000f8e00ff */
[----:B------:R-:W-:Y:S02]  /*4af0*/  @UP4 USHF.R.U32.HI UR9, URZ, UR7, UR35 ;  /* 0x00000007ff094299 */ /* 0x000fe40008011623 */
[----:B------:R-:W-:Y:S02]  /*4b00*/  USHF.R.U32.HI UR17, URZ, UR7, UR17 ;  /* 0x00000007ff117299 */ /* 0x000fe40008011611 */
[----:B------:R-:W-:Y:S02]  /*4b10*/  UIMAD UR10, UR37, UR9, URZ ;  /* 0x00000009250a72a4 */ /* 0x000fe4000f8e02ff */
[----:B------:R-:W-:Y:S01]  /*4b20*/  USEL UR17, UR8, UR17, !UP4 ;  /* 0x0000001108117287 */ /* 0x000fe2000e000000 */
[----:B------:R-:W-:Y:S02]  /*4b30*/  UMOV UR31, UR41 ;  /* 0x00000029001f7c82 */ /* 0x000fe40008000000 */
[----:B------:R-:W-:Y:S02]  /*4b40*/  USHF.R.U32.HI UR30, URZ, UR21, UR31 ;  /* 0x00000015ff1e7299 */ /* 0x000fe4000801161f */
[----:B------:R-:W-:Y:S02]  /*4b50*/  UIADD3 UR16, UPT, UPT, -UR17, URZ, URZ ;  /* 0x000000ff11107290 */ /* 0x000fe4000fffe1ff */
[----:B------:R-:W-:Y:S02]  /*4b60*/  USEL UR5, UR15, UR30, !UP6 ;  /* 0x0000001e0f057287 */ /* 0x000fe4000f000000 */
[----:B------:R-:W-:Y:S01]  /*4b70*/  UIMAD UR16, UR37, UR16, UR8 ;  /* 0x00000010251072a4 */ /* 0x000fe2000f8e0208 */
[----:B------:R-:W-:Y:S02]  /*4b80*/  UMOV UR31, UR39 ;  /* 0x00000027001f7c82 */ /* 0x000fe40008000000 */
[----:B------:R-:W-:Y:S04]  /*4b90*/  @UP4 USHF.R.U32.HI UR4, URZ, UR7, UR31 ;  /* 0x00000007ff044299 */ /* 0x000fe8000801161f */
[----:B------:R-:W-:Y:S04]  /*4ba0*/  UIMAD UR4, UR37, UR4, URZ ;  /* 0x00000004250472a4 */ /* 0x000fe8000f8e02ff */
[----:B------:R-:W-:Y:S04]  /*4bb0*/  UISETP.GE.AND UP0, UPT, UR8, UR4, UPT ;  /* 0x000000040800728c */ /* 0x000fe8000bf06270 */
[----:B------:R-:W-:Y:S02]  /*4bc0*/  UISETP.GE.OR UP0, UPT, UR5, UR10, UP0 ;  /* 0x0000000a0500728c */ /* 0x000fe40008706670 */
[----:B------:R-:W-:Y:S09]  /*4bd0*/  UIMAD.WIDE.U32 UR10, UR5, UR6, URZ ;  /* 0x00000006050a72a5 */ /* 0x000ff2000f8e00ff */
[----:B------:R-:W-:Y:S04]  /*4be0*/  @!UP0 USHF.R.U32.HI UR4, URZ, UR7, UR11 ;  /* 0x00000007ff048299 */ /* 0x000fe8000801160b */
[----:B------:R-:W-:Y:S04]  /*4bf0*/  @!UP0 USEL UR4, UR5, UR4, !UP4 ;  /* 0x0000000405048287 */ /* 0x000fe8000e000000 */
[----:B------:R-:W-:Y:S02]  /*4c00*/  @!UP0 UIMAD UR12, UR9, UR16, UR4 ;  /* 0x00000010090c82a4 */ /* 0x000fe4000f8e0204 */
[----:B------:R-:W-:Y:S02]  /*4c10*/  @!UP0 UIADD3 UR16, UPT, UPT, UR17, -UR4, URZ ;  /* 0x8000000411108290 */ /* 0x000fe4000fffe0ff */
[----:B------:R-:W-:Y:S02]  /*4c20*/  UIADD3 UR9, UPT, UPT, -UR5, URZ, URZ ;  /* 0x000000ff05097290 */ /* 0x000fe4000fffe1ff */
[----:B------:R-:W-:Y:S02]  /*4c30*/  UIADD3 UR4, UPT, UPT, -UR8, URZ, URZ ;  /* 0x000000ff08047290 */ /* 0x000fe4000fffe1ff */
[----:B------:R-:W-:Y:S02]  /*4c40*/  @!UP0 UIMAD UR8, UR16, UR37, UR5 ;  /* 0x00000025100882a4 */ /* 0x000fe4000f8e0205 */
[----:B------:R-:W-:Y:S02]  /*4c50*/  UIMAD UR15, UR13, UR9, UR15 ;  /* 0x000000090d0f72a4 */ /* 0x000fe4000f8e020f */
[----:B------:R-:W-:Y:S01]  /*4c60*/  UIMAD UR14, UR22, UR4, UR14 ;  /* 0x00000004160e72a4 */ /* 0x000fe2000f8e020e */
[----:B------:R-:W-:Y:S02]  /*4c70*/  @!UP0 UMOV UR5, UR12 ;  /* 0x0000000c00058c82 */ /* 0x000fe40008000000 */
[----:B------:R-:W-:Y:S02]  /*4c80*/  UIMAD UR15, UR5, UR13, UR15 ;  /* 0x0000000d050f72a4 */ /* 0x000fe4000f8e020f */
[----:B------:R-:W-:Y:S11]  /*4c90*/  UIMAD UR14, UR8, UR22, UR14 ;  /* 0x00000016080e72a4 */ /* 0x000ff6000f8e020e */
[----:B------:R-:W-:Y:S01]  /*4ca0*/  @!UPT UIADD3 URZ, UPT, UPT, URZ, URZ, URZ ;  /* 0x000000fffffff290 */ /* 0x000fe2000fffe0ff */
.L_x_86:
[----:B------:R-:W2:Y:S01]  /*4cb0*/  @!UP2 LDCU.128 UR8, c[0x0][0xb10] ;  /* 0x00016200ff08a7ac */ /* 0x000ea20008000c00 */
[C---:B------:R-:W-:Y:S02]  /*4cc0*/  ISETP.NE.U32.AND P1, PT, R4.reuse, RZ, PT ;  /* 0x000000ff0400720c */ /* 0x040fe40003f25070 */
[----:B------:R-:W-:Y:S02]  /*4cd0*/  ISETP.NE.U32.AND P0, PT, R4, RZ, PT ;  /* 0x000000ff0400720c */ /* 0x000fe40003f05070 */
[C---:B------:R-:W-:Y:S02]  /*4ce0*/  ISETP.NE.AND.EX P1, PT, R5.reuse, RZ, PT, P1 ;  /* 0x000000ff0500720c */ /* 0x040fe40003f25310 */
[----:B------:R-:W-:Y:S01]  /*4cf0*/  ISETP.NE.AND.EX P0, PT, R5, RZ, PT, P0 ;  /* 0x000000ff0500720c */ /* 0x000fe20003f05300 */
[----:B------:R-:W3:Y:S01]  /*4d00*/  @!UP2 LDCU UR5, c[0x0][0xb0c] ;  /* 0x00016180ff05a7ac */ /* 0x000ee20008000800 */
[----:B------:R-:W-:Y:S01]  /*4d10*/  SHF.L.U32 R6, R15, 0x1f, RZ ;  /* 0x0000001f0f067819 */ /* 0x000fe200000006ff */
[----:B--2---:R-:W-:Y:S04]  /*4d20*/  UIMAD.WIDE.U32 UR16, UR15, UR8, URZ ;  /* 0x000000080f1072a5 */ /* 0x004fe8000f8e00ff */
[----:B------:R-:W-:Y:S02]  /*4d30*/  @!UP2 USHF.R.U32.HI UR4, URZ, UR9, UR17 ;  /* 0x00000009ff04a299 */ /* 0x000fe40008011611 */
[----:B------:R-:W-:Y:S02]  /*4d40*/  UIMAD.WIDE.U32 UR16, UR14, UR11, URZ ;  /* 0x0000000b0e1072a5 */ /* 0x000fe4000f8e00ff */
[----:B---3--:R-:W-:Y:S04]  /*4d50*/  @!UP2 UISETP.NE.AND UP0, UPT, UR5, 0x1, UPT ;  /* 0x000000010500a88c */ /* 0x008fe8000bf05270 */
[----:B------:R-:W-:Y:S02]  /*4d60*/  @!UP2 USEL UR8, UR15, UR4, !UP0 ;  /* 0x000000040f08a287 */ /* 0x000fe4000c000000 */
[----:B------:R-:W-:Y:S01]  /*4d70*/  @!UP2 UISETP.NE.AND UP0, UPT, UR10, 0x1, UPT ;  /* 0x000000010a00a88c */ /* 0x000fe2000bf05270 */
[----:B------:R-:W2:Y:S02]  /*4d80*/  @!UP2 LDCU UR4, c[0x0][0xb20] ;  /* 0x00016400ff04a7ac */ /* 0x000ea40008000800 */
[----:B--2---:R-:W-:Y:S04]  /*4d90*/  @!UP2 USHF.R.U32.HI UR4, URZ, UR4, UR17 ;  /* 0x00000004ff04a299 */ /* 0x004fe80008011611 */
[----:B------:R-:W-:Y:S04]  /*4da0*/  @!UP2 USEL UR9, UR14, UR4, !UP0 ;  /* 0x000000040e09a287 */ /* 0x000fe8000c000000 */
[----:B------:R-:W-:Y:S02]  /*4db0*/  @!UP2 UIADD3 UR4, UPT, UPT, -UR8, UR9, URZ ;  /* 0x000000090804a290 */ /* 0x000fe4000fffe1ff */
[----:B------:R-:W-:Y:S02]  /*4dc0*/  @!UP2 UIADD3 UR8, UPT, UPT, UR8, -UR9, URZ ;  /* 0x800000090808a290 */ /* 0x000fe4000fffe0ff */
[----:B------:R-:W-:Y:S02]  /*4dd0*/  @!UP2 UIMAD UR15, UR4, UR5, UR15 ;  /* 0x00000005040fa2a4 */ /* 0x000fe4000f8e020f */
[----:B------:R-:W-:Y:S01]  /*4de0*/  @!UP2 UIMAD UR14, UR8, UR10, UR14 ;  /* 0x0000000a080ea2a4 */ /* 0x000fe2000f8e020e */
[----:B------:R-:W-:Y:S11]  /*4df0*/  BRA.U UP3, `(.L_x_87) ;  /* 0x0000000103107547 */ /* 0x000ff6000b800000 */
[----:B------:R-:W-:Y:S04]  /*4e00*/  MOV R7, UR26 ;  /* 0x0000001a00077c02 */ /* 0x000fe80008000f00 */
[----:B------:R-:W-:Y:S04]  /*4e10*/  SHF.L.U32 R7, R7, 0x1f, RZ ;  /* 0x0000001f07077819 */ /* 0x000fe800000006ff */
[----:B------:R-:W2:Y:S02]  /*4e20*/  SYNCS.PHASECHK.TRANS64.TRYWAIT P2, [UR19+0xe8], R7 ;  /* 0x0000e807ff0075a7 */ /* 0x000ea40008041113 */
[----:B--2---:R-:W-:Y:S05]  /*4e30*/  @!P2 BRA `(.L_x_88) ;  /* 0x0000002800e4a947 */ /* 0x004fea0003800000 */
.L_x_87:
[----:B------:R-:W-:Y:S05]  /*4e40*/  @!P1 BRA `(.L_x_89) ;  /* 0x00000000002c9947 */ /* 0x000fea0003800000 */
[----:B----4-:R-:W-:Y:S01]  /*4e50*/  ISETP.NE.U32.AND P1, PT, R2, RZ, PT ;  /* 0x000000ff0200720c */ /* 0x010fe20003f25070 */
[----:B------:R-:W-:Y:S03]  /*4e60*/  IMAD.MOV.U32 R79, RZ, RZ, 0x1 ;  /* 0x00000001ff4f7424 */ /* 0x000fe600078e00ff */
[----:B------:R-:W-:Y:S11]  /*4e70*/  ISETP.NE.AND.EX P1, PT, R3, RZ, PT, P1 ;  /* 0x000000ff0300720c */ /* 0x000ff60003f25310 */
[----:B------:R-:W-:Y:S02]  /*4e80*/  @!UPT UIADD3 URZ, UPT, UPT, URZ, URZ, URZ ;  /* 0x000000fffffff290 */ /* 0x000fe4000fffe0ff */
[----:B------:R-:W2:Y:S01]  /*4e90*/  @P1 LDC.64 R8, c[0x0][0x888] ;  /* 0x00022200ff081b82 */ /* 0x000ea20000000a00 */
[----:B-1----:R-:W-:Y:S04]  /*4ea0*/  @P1 IMAD R0, R4, UR36, RZ ;  /* 0x0000002404001c24 */ /* 0x002fe8000f8e02ff */
[----:B--2---:R-:W-:Y:S04]  /*4eb0*/  @P1 IMAD.WIDE R8, R0, 0x4, R8 ;  /* 0x0000000400081825 */ /* 0x004fe800078e0208 */
[----:B------:R-:W-:Y:S01]  /*4ec0*/  HFMA2 R0, -RZ, RZ, 0, 5.9604644775390625e-08 ;  /* 0x00000001ff007431 */ /* 0x000fe200000001ff */
[----:B-----5:R2:W5:Y:S04]  /*4ed0*/  @P1 LDG.E R39, desc[UR52][R8.64] ;  /* 0x0000003408271981 */ /* 0x020568000c1e1900 */
[----:B------:R-:W-:Y:S01]  /*4ee0*/  @!P1 PRMT R79, R0, 0x7610, R79 ;  /* 0x00007610004f9816 */ /* 0x000fe2000000004f */
[----:B--2---:R-:W3:Y:S06]  /*4ef0*/  @!P1 LDC R39, c[0x0][0x880] ;  /* 0x00022000ff279b82 */ /* 0x004eec0000000800 */
.L_x_89:
[----:B---3-5:R-:W-:Y:S01]  /*4f00*/  @!P0 FSETP.EQ.AND P1, PT, R39, RZ, PT ;  /* 0x000000ff2700820b */ /* 0x028fe20003f22000 */
[----:B------:R-:W-:Y:S01]  /*4f10*/  @!UPT UIADD3 URZ, UPT, UPT, URZ, URZ, URZ ;  /* 0x000000fffffff290 */ /* 0x000fe2000fffe0ff */
[----:B------:R-:W-:Y:S11]  /*4f20*/  @!P0 BRA `(.L_x_90) ;  /* 0x0000000000188947 */ /* 0x000ff60003800000 */
[----:B------:R-:W-:Y:S02]  /*4f30*/  LOP3.LUT P0, RZ, R79, 0xff, RZ, 0xc0, !PT ;  /* 0x000000ff4fff7812 */ /* 0x000fe4000780c0ff */
[----:B----4-:R-:W-:Y:S04]  /*4f40*/  ISETP.NE.U32.AND P1, PT, R2, RZ, PT ;  /* 0x000000ff0200720c */ /* 0x010fe80003f25070 */
[----:B------:R-:W-:Y:S04]  /*4f50*/  ISETP.NE.AND.EX P1, PT, R3, RZ, PT, P1 ;  /* 0x000000ff0300720c */ /* 0x000fe80003f25310 */
[----:B------:R-:W-:Y:S03]  /*4f60*/  PLOP3.LUT P1, PT, P1, PT, PT, 0x8, 0x80 ;  /* 0x000000000080781c */ /* 0x000fe60000f2e170 */
[----:B------:R-:W-:Y:S11]  /*4f70*/  @P0 FSETP.EQ.AND P1, PT, R39, RZ, PT ;  /* 0x000000ff2700020b */ /* 0x000ff60003f22000 */
[----:B------:R-:W-:Y:S02]  /*4f80*/  @!UPT UIADD3 URZ, UPT, UPT, URZ, URZ, URZ ;  /* 0x000000fffffff290 */ /* 0x000fe4000fffe0ff */
.L_x_90:
[----:B------:R-:W2:Y:S01]  /*4f90*/  SYNCS.PHASECHK.TRANS64.TRYWAIT P0, [UR19+0xd8], R6 ;  /* 0x0000d806ff0075a7 */ /* 0x000ea20008001113 */
[----:B------:R-:W-:Y:S02]  /*4fa0*/  ELECT P2, URZ, PT ;  /* 0x0000000000ff782f */ /* 0x000fe40003840000 */
[----:B------:R-:W-:Y:S01]  /*4fb0*/  IADD3 R14, PT, PT, R14, 0x1, RZ ;  /* 0x000000010e0e7810 */ /* 0x000fe20007ffe0ff */
[----:B--2---:R-:W-:Y:S10]  /*4fc0*/  @!P0 BRA `(.L_x_91) ;  /* 0x0000002800988947 */ /* 0x004ff40003800000 */
.L_x_160:
[----:B------:R-:W-:Y:S01]  /*4fd0*/  PLOP3.LUT P1, PT, P1, P2, PT, 0xf2, 0x2f ;  /* 0x00000000002f781c */ /* 0x000fe20000f25e72 */
[----:B------:R-:W-:Y:S01]  /*4fe0*/  UMOV UR16, 0x0 ;  /* 0x0000000000107882 */ /* 0x000fe20000000000 */
[----:B------:R-:W-:Y:S01]  /*4ff0*/  UMOV UR17, 0x10000000 ;  /* 0x1000000000117882 */ /* 0x000fe20000000000 */
[----:B------:R-:W-:Y:S01]  /*5000*/  UMOV UR12, UR36 ;  /* 0x00000024000c7c82 */ /* 0x000fe20008000000 */
[----:B------:R-:W-:Y:S01]  /*5010*/  LOP3.LUT R15, R15, 0x1, RZ, 0x3c, !PT ;  /* 0x000000010f0f7812 */ /* 0x000fe200078e3cff */
[----:B------:R-:W-:Y:S01]  /*5020*/  UPLOP3.LUT UP3, UPT, UPT, UPT, UPT, 0x80, 0x8 ;  /* 0x000000000008789c */ /* 0x000fe20003f6f070 */
[----:B------:R-:W-:Y:S07]  /*5030*/  UMOV UR36, UR29 ;  /* 0x0000001d00247c82 */ /* 0x000fee0008000000 */
[----:B-1----:R-:W-:Y:S01]  /*5040*/  @!P1 IADD3 R6, P0, PT, R16, 0x580, RZ ;  /* 0x0000058010069810 */ /* 0x002fe20007f1e0ff */
[----:B------:R-:W-:Y:S03]  /*5050*/  VOTEU.ALL UP0, P1 ;  /* 0x0000000000ff7886 */ /* 0x000fe60000800000 */
[----:B------:R-:W-:Y:S01]  /*5060*/  @!P1 R2UR UR5, R6 ;  /* 0x00000000060592ca */ /* 0x000fe200000e0000 */
[----:B------:R-:W-:Y:S01]  /*5070*/  @!P1 IMAD.X R0, RZ, RZ, R17, P0 ;  /* 0x000000ffff009224 */ /* 0x000fe200000e0611 */
[----:B------:R-:W-:Y:S01]  /*5080*/  @!UP0 USHF.L.U32 UR10, UR51, 0x6, URZ ;  /* 0x00000006330a8899 */ /* 0x000fe200080006ff */
[----:B------:R-:W-:Y:S01]  /*5090*/  ISETP.NE.AND P0, PT, R14, 0x2, PT ;  /* 0x000000020e00780c */ /* 0x000fe20003f05270 */
[----:B------:R-:W-:Y:S02]  /*50a0*/  @!UP0 USHF.L.U32 UR11, UR50, 0x6, URZ ;  /* 0x00000006320b8899 */ /* 0x000fe400080006ff */
[----:B------:R-:W-:Y:S01]  /*50b0*/  @!P1 R2UR UR4, R0 ;  /* 0x00000000000492ca */ /* 0x000fe200000e0000 */
[----:B------:R-:W-:Y:S01]  /*50c0*/  @!UP0 UIADD3 UR8, UPT, UPT, UR19, 0x200, URZ ;  /* 0x0000020013088890 */ /* 0x000fe2000fffe0ff */
[----:B------:R-:W-:Y:S01]  /*50d0*/  SEL R0, RZ, 0x1, P0 ;  /* 0x00000001ff007807 */ /* 0x000fe20000000000 */
[----:B------:R-:W-:Y:S01]  /*50e0*/  @!UP0 UIADD3 UR9, UPT, UPT, UR19, 0xd0, URZ ;  /* 0x000000d013098890 */ /* 0x000fe2000fffe0ff */
[----:B------:R-:W-:Y:S01]  /*50f0*/  SEL R14, R14, RZ, P0 ;  /* 0x000000ff0e0e7207 */ /* 0x000fe20000000000 */
[----:B------:R-:W-:Y:S01]  /*5100*/  VOTEU.ALL UP0, P1 ;  /* 0x0000000000ff7886 */ /* 0x000fe20000800000 */
[----:B------:R-:W-:Y:S01]  /*5110*/  LOP3.LUT R13, R13, R0, RZ, 0x3c, !PT ;  /* 0x000000000d0d7212 */ /* 0x000fe200078e3cff */
[----:B------:R-:W-:Y:S01]  /*5120*/  IMAD.U32 R6, RZ, RZ, UR5 ;  /* 0x00000005ff067e24 */ /* 0x000fe2000f8e00ff */
[----:B------:R-:W-:Y:S02]  /*5130*/  UIADD3 UR51, UPT, UPT, UR14, UR48, URZ ;  /* 0x000000300e337290 */ /* 0x000fe4000fffe0ff */
[----:B------:R-:W-:Y:S03]  /*5140*/  UIADD3 UR50, UPT, UPT, UR15, UR49, URZ ;  /* 0x000000310f327290 */ /* 0x000fe6000fffe0ff */
[----:B------:R-:W-:Y:S01]  /*5150*/  IMAD.U32 R7, RZ, RZ, UR4 ;  /* 0x00000004ff077e24 */ /* 0x000fe2000f8e00ff */
[----:B------:R-:W-:Y:S04]  /*5160*/  @!P1 R2UR UR4, R6 ;  /* 0x00000000060492ca */ /* 0x000fe800000e0000 */
[----:B------:R-:W-:Y:S11]  /*5170*/  @!P1 R2UR UR5, R7 ;  /* 0x00000000070592ca */ /* 0x000ff600000e0000 */
[----:B------:R-:W-:Y:S02]  /*5180*/  @!UPT UIADD3 URZ, UPT, UPT, URZ, URZ, URZ ;  /* 0x000000fffffff290 */ /* 0x000fe4000fffe0ff */
[----:B------:R3:W-:Y:S01]  /*5190*/  @!UP0 UTMALDG.3D [UR8], [UR4], desc[UR16] ;  /* 0x00001008040085b4 */ /* 0x0007e20008011000 */
[----:B------:R3:W-:Y:S01]  /*51a0*/  @!P1 SYNCS.ARRIVE.TRANS64.RED.A0TR RZ, [UR19+0xd0], R12 ;  /* 0x0000d00cffff99a7 */ /* 0x0007e20008300413 */
[----:B------:R-:W-:Y:S01]  /*51b0*/  SYNCS.ARRIVE.TRANS64.RED.A1T0 RZ, [UR54], RZ ;  /* 0x000000ffffff79a7 */ /* 0x000fe20008100436 */
[----:B------:R-:W-:Y:S05]  /*51c0*/  BRA.U UP1, `(.L_x_92) ;  /* 0xfffffff501a87547 */ /* 0x000fea000b83ffff */
[----:B------:R-:W-:Y:S07]  /*51d0*/  MOV R0, UR19 ;  /* 0x0000001300007c02 */ /* 0x000fee0008000f00 */
.L_x_93:
[----:B-1--4-:R-:W-:-:S04]  /*51e0*/  SHF.L.U32 R2, R15, 0x1f, RZ ;  /* 0x0000001f0f027819 */ /* 0x012fc800000006ff */
[----:B------:R1:W2:Y:S03]  /*51f0*/  SYNCS.PHASECHK.TRANS64.TRYWAIT P0, [R0+URZ+0xd8], R2 ;  /* 0x0000d802000075a7 */ /* 0x0002a600080011ff */
[----:B--2---:R-:W-:Y:S05]  /*5200*/  @!P0 NANOSLEEP.SYNCS 0x989680 ;  /* 0x009896800000895d */ /* 0x004fea0003900000 */
[----:B------:R-:W2:Y:S02]  /*5210*/  @!P0 SYNCS.PHASECHK.TRANS64 P0, [R0+URZ+0xd8], R2 ;  /* 0x0000d802000085a7 */ /* 0x000ea400080010ff */
[----:B--23--:R-:W-:Y:S05]  /*5220*/  @P0 EXIT ;  /* 0x000000000000094d */ /* 0x00cfea0003800000 */
[----:B------:R-:W-:Y:S05]  /*5230*/  BRA `(.L_x_93) ;  /* 0xfffffffc00e87947 */ /* 0x000fea000383ffff */
.L_x_84:
[----:B------:R-:W-:-:S06]  /*5240*/  UISETP.GE.AND UP0, UPT, UR10, 0x4, UPT ;  /* 0x000000040a00788c */ /* 0x000fcc000bf06270 */
[----:B------:R-:W-:-:S13]  /*5250*/  PLOP3.LUT P0, PT, PT, PT, UP0, 0x80, 0x8 ;  /* 0x000000000008781c */ /* 0x000fda0003f0f008 */
[----:B------:R-:W-:Y:S05]  /*5260*/  @!P0 EXIT ;  /* 0x000000000000894d */ /* 0x000fea0003800000 */
[----:B------:R-:W-:Y:S01]  /*5270*/  BAR.SYNC.DEFER_BLOCKING 0x6, 0xa0 ;  /* 0x0182800000007b1d */ /* 0x000fe20000010000 */
[C---:B------:R-:W-:Y:S02]  /*5280*/  IMAD.SHL.U32 R5, R76.reuse, 0x40, RZ ;  /* 0x000000404c057824 */ /* 0x040fe400078e00ff */
[----:B------:R-:W-:Y:S02]  /*5290*/  HFMA2 R81, -RZ, RZ, 0, 0 ;  /* 0x00000000ff517431 */ /* 0x000fe400000001ff */
[C---:B------:R-:W-:Y:S01]  /*52a0*/  IMAD.SHL.U32 R2, R76.reuse, 0x20, RZ ;  /* 0x000000204c027824 */ /* 0x040fe200078e00ff */
[----:B------:R-:W-:Y:S01]  /*52b0*/  CS2R R82, SRZ ;  /* 0x0000000000527805 */ /* 0x000fe2000001ff00 */
[----:B------:R-:W-:Y:S01]  /*52c0*/  IMAD.SHL.U32 R4, R76, 0x2, RZ ;  /* 0x000000024c047824 */ /* 0x000fe200078e00ff */
[----:B------:R-:W-:Y:S01]  /*52d0*/  UMOV UR57, 0x400 ;  /* 0x0000040000397882 */ /* 0x000fe20000000000 */
[----:B------:R-:W-:Y:S01]  /*52e0*/  LOP3.LUT R3, R5, 0x180, RZ, 0xc0, !PT ;  /* 0x0000018005037812 */ /* 0x000fe200078ec0ff */
[----:B------:R-:W-:Y:S01]  /*52f0*/  ULEA UR57, UR54, UR57, 0x18 ;  /* 0x0000003936397291 */ /* 0x000fe2000f8ec0ff */
[----:B------:R-:W-:Y:S01]  /*5300*/  LOP3.LUT R2, R2, 0xc00, RZ, 0xc0, !PT ;  /* 0x00000c0002027812 */ /* 0x000fe200078ec0ff */
[----:B------:R-:W1:Y:S01]  /*5310*/  LDC.64 R68, c[0x0][0x888] ;  /* 0x00022200ff447b82 */ /* 0x000e620000000a00 */
[----:B------:R-:W-:Y:S01]  /*5320*/  LOP3.LUT R4, R3, 0x20, R4, 0xf8, !PT ;  /* 0x0000002003047812 */ /* 0x000fe200078ef804 */
[----:B------:R-:W-:Y:S01]  /*5330*/  IMAD.SHL.U32 R3, R76, 0x8, RZ ;  /* 0x000000084c037824 */ /* 0x000fe200078e00ff */
[----:B------:R-:W-:Y:S01]  /*5340*/  LOP3.LUT R2, R2, 0x40, R5, 0xf8, !PT ;  /* 0x0000004002027812 */ /* 0x000fe200078ef805 */
[----:B------:R-:W-:Y:S01]  /*5350*/  IMAD.U32 R37, R76, 0x10000, RZ ;  /* 0x000100004c257824 */ /* 0x000fe200078e00ff */
[----:B------:R-:W-:Y:S01]  /*5360*/  UIADD3 UR4, UPT, UPT, UR57, 0x1200, URZ ;  /* 0x0000120039047890 */ /* 0x000fe2000fffe0ff */
[----:B------:R-:W-:Y:S01]  /*5370*/  IMAD.MOV.U32 R36, RZ, RZ, RZ ;  /* 0x000000ffff247224 */ /* 0x000fe200078e00ff */
[----:B------:R-:W-:Y:S01]  /*5380*/  LOP3.LUT R3, R4, 0x30, R3, 0x78, !PT ;  /* 0x0000003004037812 */ /* 0x000fe200078e7803 */
[----:B------:R-:W2:Y:S01]  /*5390*/  LDC.64 R74, c[0x0][0x890] ;  /* 0x00022400ff4a7b82 */ /* 0x000ea20000000a00 */
[----:B------:R-:W-:Y:S01]  /*53a0*/  LOP3.LUT R2, R2, 0x200, R5, 0xf8, !PT ;  /* 0x0000020002027812 */ /* 0x000fe200078ef805 */
[----:B------:R-:W-:Y:S01]  /*53b0*/  IMAD.MOV.U32 R84, RZ, RZ, RZ ;  /* 0x000000ffff547224 */ /* 0x000fe200078e00ff */
[----:B------:R-:W-:Y:S01]  /*53c0*/  LOP3.LUT R37, R37, 0x600000, RZ, 0xc0, !PT ;  /* 0x0060000025257812 */ /* 0x000fe200078ec0ff */
[----:B------:R-:W-:Y:S01]  /*53d0*/  IMAD.U32 R85, RZ, RZ, UR4 ;  /* 0x00000004ff557e24 */ /* 0x000fe2000f8e00ff */
[----:B------:R-:W-:Y:S01]  /*53e0*/  LOP3.LUT R78, R2, R3, RZ, 0xfc, !PT ;  /* 0x00000003024e7212 */ /* 0x000fe200078efcff */
[----:B------:R-:W3:Y:S01]  /*53f0*/  LDS R0, [UR57+0x1a0] ;  /* 0x0001a039ff007984 */ /* 0x000ee20008000800 */
[----:B------:R-:W-:Y:S01]  /*5400*/  IMAD.SHL.U32 R2, R76, 0x10, RZ ;  /* 0x000000104c027824 */ /* 0x000fe200078e00ff */
[----:B------:R-:W4:Y:S01]  /*5410*/  LDC.64 R72, c[0x0][0x8b0] ;  /* 0x00022c00ff487b82 */ /* 0x000f220000000a00 */
[----:B------:R-:W-:Y:S01]  /*5420*/  IADD3 R77, PT, PT, R78, UR57, RZ ;  /* 0x000000394e4d7c10 */ /* 0x000fe2000fffe0ff */
[----:B------:R-:W1:Y:S02]  /*5430*/  LDCU UR59, c[0x0][0x370] ;  /* 0x00006e00ff3b77ac */ /* 0x000e640008000800 */
[----:B------:R-:W-:Y:S01]  /*5440*/  LOP3.LUT R2, R2, 0x20, RZ, 0xc0, !PT ;  /* 0x0000002002027812 */ /* 0x000fe200078ec0ff */
[----:B------:R-:W1:Y:S03]  /*5450*/  LDCU.64 UR62, c[0x0][0x348] ;  /* 0x00006900ff3e77ac */ /* 0x000e660008000a00 */
[----:B------:R-:W1:Y:S01]  /*5460*/  LDC.64 R70, c[0x0][0x8a8] ;  /* 0x00022a00ff467b82 */ /* 0x000e620000000a00 */
[----:B------:R-:W-:Y:S01]  /*5470*/  IADD3 R77, PT, PT, -R2, 0x200, R77 ;  /* 0x00000200024d7810 */ /* 0x000fe20007ffe14d */
[----:B------:R-:W1:Y:S01]  /*5480*/  LDCU UR41, c[0x0][0xb0c] ;  /* 0x00016180ff2977ac */ /* 0x000e620008000800 */
[----:B------:R-:W1:Y:S01]  /*5490*/  LDCU UR55, c[0x0][0xb20] ;  /* 0x00016400ff3777ac */ /* 0x000e620008000800 */
[----:B------:R-:W1:Y:S01]  /*54a0*/  LDCU UR40, c[0x0][0xb30] ;  /* 0x00016600ff2877ac */ /* 0x000e620008000800 */
[----:B------:R-:W1:Y:S01]  /*54b0*/  LDCU.64 UR38, c[0x0][0xb28] ;  /* 0x00016500ff2677ac */ /* 0x000e620008000a00 */
[----:B------:R-:W1:Y:S01]  /*54c0*/  LDCU.128 UR44, c[0x0][0xb10] ;  /* 0x00016200ff2c77ac */ /* 0x000e620008000c00 */
[----:B------:R-:W1:Y:S01]  /*54d0*/  LDCU UR58, c[0x0][0x374] ;  /* 0x00006e80ff3a77ac */ /* 0x000e620008000800 */
[----:B------:R-:W-:Y:S01]  /*54e0*/  UIADD3 UR56, UPT, UPT, UR57, 0x200, URZ ;  /* 0x0000020039387890 */ /* 0x000fe2000fffe0ff */
[----:B---3--:R-:W-:-:S11]  /*54f0*/  IMAD.IADD R37, R0, 0x1, R37 ;  /* 0x0000000100257824 */ /* 0x008fd600078e0225 */
.L_x_111:
[----:B------:R-:W-:Y:S02]  /*5500*/  LEA R3, R81, UR57, 0x3 ;  /* 0x0000003951037c11 */ /* 0x000fe4000f8e18ff */
[----:B------:R-:W-:Y:S02]  /*5510*/  SHF.L.U32 R0, R83, 0x1f, RZ ;  /* 0x0000001f53007819 */ /* 0x000fe400000006ff */
[----:B-1----:R-:W-:Y:S02]  /*5520*/  LEA R4, R81, UR57, 0x4 ;  /* 0x0000003951047c11 */ /* 0x002fe4000f8e20ff */
[----:B------:R-:W3:Y:S02]  /*5530*/  SYNCS.PHASECHK.TRANS64.TRYWAIT P0, [R3+URZ+0xf0], R0 ;  /* 0x0000f000030075a7 */ /* 0x000ee400080011ff */
[----:B--23--:R-:W-:Y:S05]  /*5540*/  @!P0 BRA `(.L_x_94) ;  /* 0x0000002400508947 */ /* 0x00cfea0003800000 */
.L_x_161:
        /* <DEDUP_REMOVED lines=11> */
[----:B------:R-:W-:Y:S01]  /*5600*/  PLOP3.LUT P0, PT, PT, PT, UP1, 0x80, 0x8 ;  /* 0x000000000008781c */ /* 0x000fe20003f0f018 */
[----:B------:R-:W-:Y:S11]  /*5610*/  UP2UR UR61, UPR, URZ, 0x2 ;  /* 0x00000002ff3d7883 */ /* 0x000ff60008000000 */
[----:B------:R-:W-:Y:S01]  /*5620*/  @!UPT UIADD3 URZ, UPT, UPT, URZ, URZ, URZ ;  /* 0x000000fffffff290 */ /* 0x000fe2000fffe0ff */
        /* <DEDUP_REMOVED lines=14> */
[----:B------:R-:W-:Y:S02]  /*5710*/  UISETP.NE.AND UP0, UPT, UR46, 0x1, UPT ;  /* 0x000000012e00788c */ /* 0x000fe4000bf05270 */
[----:B------:R-:W-:Y:S02]  /*5720*/  USHF.R.U32.HI UR15, URZ, UR55, UR15 ;  /* 0x00000037ff0f7299 */ /* 0x000fe4000801160f */
[----:B------:R-:W-:Y:S02]  /*5730*/  UIMAD.WIDE.U32 UR18, UR59, UR44, URZ ;  /* 0x0000002c3b1272a5 */ /* 0x000fe4000f8e00ff */
[----:B------:R-:W-:Y:S02]  /*5740*/  UIMAD.WIDE.U32 UR20, UR42, UR47, URZ ;  /* 0x0000002f2a1472a5 */ /* 0x000fe4000f8e00ff */
[----:B------:R-:W-:Y:S02]  /*5750*/  USEL UR4, UR58, UR15, !UP0 ;  /* 0x0000000f3a047287 */ /* 0x000fe4000c000000 */
[----:B------:R-:W-:Y:S02]  /*5760*/  UISETP.NE.AND UP2, UPT, UR37, 0x1, UPT ;  /* 0x000000012500788c */ /* 0x000fe4000bf45270 */
[----:B------:R-:W-:Y:S02]  /*5770*/  USHF.R.U32.HI UR14, URZ, UR45, UR19 ;  /* 0x0000002dff0e7299 */ /* 0x000fe40008011613 */
[----:B------:R-:W-:Y:S02]  /*5780*/  USHF.R.U32.HI UR15, URZ, UR55, UR21 ;  /* 0x00000037ff0f7299 */ /* 0x000fe40008011615 */
[----:B------:R-:W-:Y:S02]  /*5790*/  UIMAD.WIDE.U32 UR18, UR4, UR38, URZ ;  /* 0x00000026041272a5 */ /* 0x000fe4000f8e00ff */
[----:B------:R-:W-:Y:S02]  /*57a0*/  UISETP.NE.AND UP1, UPT, UR41, 0x1, UPT ;  /* 0x000000012900788c */ /* 0x000fe4000bf25270 */
[----:B------:R-:W-:Y:S02]  /*57b0*/  UIMAD.WIDE.U32 UR16, UR43, UR44, URZ ;  /* 0x0000002c2b1072a5 */ /* 0x000fe4000f8e00ff */
[----:B------:R-:W-:Y:S02]  /*57c0*/  USEL UR8, UR42, UR15, !UP0 ;  /* 0x0000000f2a087287 */ /* 0x000fe4000c000000 */
[----:B------:R-:W-:Y:S02]  /*57d0*/  USEL UR9, UR59, UR14, !UP1 ;  /* 0x0000000e3b097287 */ /* 0x000fe4000c800000 */
[----:B------:R-:W-:Y:S02]  /*57e0*/  USHF.R.U32.HI UR14, URZ, UR45, UR17 ;  /* 0x0000002dff0e7299 */ /* 0x000fe40008011611 */
[----:B------:R-:W-:Y:S02]  /*57f0*/  UIMAD.WIDE.U32 UR16, UR9, UR38, URZ ;  /* 0x00000026091072a5 */ /* 0x000fe4000f8e00ff */
[----:B------:R-:W-:Y:S02]  /*5800*/  USEL UR5, UR43, UR14, !UP1 ;  /* 0x0000000e2b057287 */ /* 0x000fe4000c800000 */
[----:B------:R-:W-:Y:S02]  /*5810*/  @UP2 USHF.R.U32.HI UR9, URZ, UR39, UR17 ;  /* 0x00000027ff092299 */ /* 0x000fe40008011611 */
[----:B------:R-:W-:Y:S02]  /*5820*/  UIMAD.WIDE.U32 UR12, UR8, UR38, URZ ;  /* 0x00000026080c72a5 */ /* 0x000fe4000f8e00ff */
[----:B------:R-:W-:Y:S02]  /*5830*/  UIMAD UR6, UR37, UR9, URZ ;  /* 0x00000009250672a4 */ /* 0x000fe4000f8e02ff */
[----:B------:R-:W-:Y:S01]  /*5840*/  USHF.R.U32.HI UR11, URZ, UR39, UR13 ;  /* 0x00000027ff0b7299 */ /* 0x000fe2000801160d */
[----:B------:R-:W-:Y:S02]  /*5850*/  UMOV UR15, UR19 ;  /* 0x00000013000f7c82 */ /* 0x000fe40008000000 */
[----:B------:R-:W-:Y:S02]  /*5860*/  @UP2 USHF.R.U32.HI UR4, URZ, UR39, UR15 ;  /* 0x00000027ff042299 */ /* 0x000fe4000801160f */
[----:B------:R-:W-:Y:S02]  /*5870*/  USEL UR12, UR8, UR11, !UP2 ;  /* 0x0000000b080c7287 */ /* 0x000fe4000d000000 */
[----:B------:R-:W-:Y:S02]  /*5880*/  UIMAD UR4, UR37, UR4, URZ ;  /* 0x00000004250472a4 */ /* 0x000fe4000f8e02ff */
[----:B------:R-:W-:Y:S02]  /*5890*/  UIADD3 UR11, UPT, UPT, -UR12, URZ, URZ ;  /* 0x000000ff0c0b7290 */ /* 0x000fe4000fffe1ff */
[----:B------:R-:W-:Y:S02]  /*58a0*/  UISETP.GE.AND UP0, UPT, UR8, UR4, UPT ;  /* 0x000000040800728c */ /* 0x000fe4000bf06270 */
[----:B------:R-:W-:Y:S02]  /*58b0*/  UIMAD UR11, UR37, UR11, UR8 ;  /* 0x0000000b250b72a4 */ /* 0x000fe4000f8e0208 */
[----:B------:R-:W-:Y:S02]  /*58c0*/  UISETP.GE.OR UP0, UPT, UR5, UR6, UP0 ;  /* 0x000000060500728c */ /* 0x000fe40008706670 */
[----:B------:R-:W-:Y:S02]  /*58d0*/  UIMAD.WIDE.U32 UR6, UR5, UR38, URZ ;  /* 0x00000026050672a5 */ /* 0x000fe4000f8e00ff */
[----:B------:R-:W-:Y:S04]  /*58e0*/  UIADD3 UR6, UPT, UPT, -UR8, URZ, URZ ;  /* 0x000000ff08067290 */ /* 0x000fe8000fffe1ff */
[----:B------:R-:W-:Y:S03]  /*58f0*/  UIMAD UR42, UR46, UR6, UR42 ;  /* 0x000000062e2a72a4 */ /* 0x000fe6000f8e022a */
[----:B------:R-:W-:Y:S02]  /*5900*/  @!UP0 USHF.R.U32.HI UR4, URZ, UR39, UR7 ;  /* 0x00000027ff048299 */ /* 0x000fe40008011607 */
[----:B------:R-:W-:Y:S02]  /*5910*/  UIADD3 UR7, UPT, UPT, -UR5, URZ, URZ ;  /* 0x000000ff05077290 */ /* 0x000fe4000fffe1ff */
[----:B------:R-:W-:Y:S02]  /*5920*/  @!UP0 USEL UR4, UR5, UR4, !UP2 ;  /* 0x0000000405048287 */ /* 0x000fe4000d000000 */
[----:B------:R-:W-:Y:S02]  /*5930*/  UIMAD UR43, UR41, UR7, UR43 ;  /* 0x00000007292b72a4 */ /* 0x000fe4000f8e022b */
[----:B------:R-:W-:Y:S02]  /*5940*/  @!UP0 UIMAD UR10, UR9, UR11, UR4 ;  /* 0x0000000b090a82a4 */ /* 0x000fe4000f8e0204 */
[----:B------:R-:W-:Y:S04]  /*5950*/  @!UP0 UIADD3 UR11, UPT, UPT, UR12, -UR4, URZ ;  /* 0x800000040c0b8290 */ /* 0x000fe8000fffe0ff */
[----:B------:R-:W-:Y:S03]  /*5960*/  @!UP0 UIMAD UR8, UR11, UR37, UR5 ;  /* 0x000000250b0882a4 */ /* 0x000fe6000f8e0205 */
[----:B------:R-:W-:Y:S02]  /*5970*/  @!UP0 UMOV UR5, UR10 ;  /* 0x0000000a00058c82 */ /* 0x000fe40008000000 */
[----:B------:R-:W-:Y:S02]  /*5980*/  UIMAD UR43, UR5, UR41, UR43 ;  /* 0x00000029052b72a4 */ /* 0x000fe4000f8e022b */
[----:B------:R-:W-:Y:S11]  /*5990*/  UIMAD UR42, UR8, UR46, UR42 ;  /* 0x0000002e082a72a4 */ /* 0x000ff6000f8e022a */
[----:B------:R-:W-:Y:S01]  /*59a0*/  @!UPT UIADD3 URZ, UPT, UPT, URZ, URZ, URZ ;  /* 0x000000fffffff290 */ /* 0x000fe2000fffe0ff */
.L_x_95:
[----:B------:R-:W-:Y:S01]  /*59b0*/  UISETP.NE.AND UP0, UPT, UR40, 0x1, UPT ;  /* 0x000000012800788c */ /* 0x000fe2000bf05270 */
[----:B------:R-:W-:Y:S10]  /*59c0*/  IADD3 R81, PT, PT, R81, 0x1, RZ ;  /* 0x0000000151517810 */ /* 0x000ff40007ffe0ff */
[----:B------:R-:W2:Y:S01]  /*59d0*/  @!UP0 LDCU.128 UR8, c[0x0][0xb10] ;  /* 0x00016200ff0887ac */ /* 0x000ea20008000c00 */
[----:B------:R-:W3:Y:S01]  /*59e0*/  @!UP0 LDCU UR5, c[0x0][0xb0c] ;  /* 0x00016180ff0587ac */ /* 0x000ee20008000800 */
[----:B------:R-:W4:Y:S01]  /*59f0*/  @!UP0 LDCU UR4, c[0x0][0xb20] ;  /* 0x00016400ff0487ac */ /* 0x000f220008000800 */
[----:B--2---:R-:W-:Y:S02]  /*5a00*/  UIMAD.WIDE.U32 UR6, UR43, UR8, URZ ;  /* 0x000000082b0672a5 */ /* 0x004fe4000f8e00ff */
[----:B------:R-:W-:Y:S02]  /*5a10*/  UIMAD.WIDE.U32 UR12, UR42, UR11, URZ ;  /* 0x0000000b2a0c72a5 */ /* 0x000fe4000f8e00ff */
[----:B------:R-:W-:Y:S02]  /*5a20*/  @!UP0 UISETP.NE.AND UP1, UPT, UR10, 0x1, UPT ;  /* 0x000000010a00888c */ /* 0x000fe4000bf25270 */
[----:B------:R-:W-:Y:S02]  /*5a30*/  @!UP0 USHF.R.U32.HI UR7, URZ, UR9, UR7 ;  /* 0x00000009ff078299 */ /* 0x000fe40008011607 */
[----:B---3--:R-:W-:Y:S02]  /*5a40*/  @!UP0 UISETP.NE.AND UP2, UPT, UR5, 0x1, UPT ;  /* 0x000000010500888c */ /* 0x008fe4000bf45270 */
[----:B----4-:R-:W-:Y:S02]  /*5a50*/  @!UP0 USHF.R.U32.HI UR4, URZ, UR4, UR13 ;  /* 0x00000004ff048299 */ /* 0x010fe4000801160d */
[----:B------:R-:W-:Y:S02]  /*5a60*/  @!UP0 USEL UR7, UR43, UR7, !UP2 ;  /* 0x000000072b078287 */ /* 0x000fe4000d000000 */
[----:B------:R-:W-:Y:S04]  /*5a70*/  @!UP0 USEL UR6, UR42, UR4, !UP1 ;  /* 0x000000042a068287 */ /* 0x000fe8000c800000 */
[----:B------:R-:W-:Y:S02]  /*5a80*/  @!UP0 UIADD3 UR4, UPT, UPT, -UR7, UR6, URZ ;  /* 0x0000000607048290 */ /* 0x000fe4000fffe1ff */
[----:B------:R-:W-:Y:S02]  /*5a90*/  @!UP0 UIADD3 UR6, UPT, UPT, UR7, -UR6, URZ ;  /* 0x8000000607068290 */ /* 0x000fe4000fffe0ff */
[----:B------:R-:W-:Y:S02]  /*5aa0*/  @!UP0 UIMAD UR43, UR4, UR5, UR43 ;  /* 0x00000005042b82a4 */ /* 0x000fe4000f8e022b */
[----:B------:R-:W-:Y:S02]  /*5ab0*/  @!UP0 UIMAD UR42, UR6, UR10, UR42 ;  /* 0x0000000a062a82a4 */ /* 0x000fe4000f8e022a */
[----:B------:R-:W-:Y:S09]  /*5ac0*/  ULOP3.LUT UP0, URZ, UR56, 0x1b0, URZ, 0xc0, !UPT ;  /* 0x000001b038ff7892 */ /* 0x000ff2000f80c0ff */
[----:B------:R-:W-:Y:S05]  /*5ad0*/  BRA.U !UP0, `(.L_x_96) ;  /* 0x0000000108407547 */ /* 0x000fea000b800000 */
[----:B------:R-:W2:Y:S01]  /*5ae0*/  LDCU.64 UR8, c[0x4][0x80] ;  /* 0x01001000ff0877ac */ /* 0x000ea20008000a00 */
[----:B------:R-:W-:Y:S01]  /*5af0*/  MOV R3, 0x0 ;  /* 0x0000000000037802 */ /* 0x000fe20000000f00 */
[----:B------:R-:W-:Y:S02]  /*5b00*/  HFMA2 R12, -RZ, RZ, 0, 5.9604644775390625e-08 ;  /* 0x00000001ff0c7431 */ /* 0x000fe400000001ff */
[----:B------:R-:W-:Y:S02]  /*5b10*/  IMAD.MOV.U32 R8, RZ, RZ, 0x70 ;  /* 0x00000070ff087424 */ /* 0x000fe400078e00ff */
[----:B------:R-:W-:Y:S01]  /*5b20*/  IMAD.MOV.U32 R13, RZ, RZ, RZ ;  /* 0x000000ffff0d7224 */ /* 0x000fe200078e00ff */
[----:B------:R-:W3:Y:S01]  /*5b30*/  LDCU.64 UR6, c[0x4][0x88] ;  /* 0x01001100ff0677ac */ /* 0x000ee20008000a00 */
[----:B------:R-:W4:Y:S01]  /*5b40*/  LDC.64 R2, c[0x4][R3] ;  /* 0x0100000003027b82 */ /* 0x000f220000000a00 */
[----:B------:R-:W1:Y:S01]  /*5b50*/  LDCU.64 UR4, c[0x4][0x8] ;  /* 0x01000100ff0477ac */ /* 0x000e620008000a00 */
[----:B--2---:R-:W-:Y:S01]  /*5b60*/  MOV R5, UR9 ;  /* 0x0000000900057c02 */ /* 0x004fe20008000f00 */
[----:B------:R-:W-:Y:S01]  /*5b70*/  IMAD.U32 R4, RZ, RZ, UR8 ;  /* 0x00000008ff047e24 */ /* 0x000fe2000f8e00ff */
[----:B---3--:R-:W-:Y:S01]  /*5b80*/  MOV R7, UR7 ;  /* 0x0000000700077c02 */ /* 0x008fe20008000f00 */
[----:B------:R-:W-:Y:S01]  /*5b90*/  IMAD.U32 R6, RZ, RZ, UR6 ;  /* 0x00000006ff067e24 */ /* 0x000fe2000f8e00ff */
[----:B-1----:R-:W-:Y:S01]  /*5ba0*/  MOV R11, UR5 ;  /* 0x00000005000b7c02 */ /* 0x002fe20008000f00 */
[----:B------:R-:W-:Y:S02]  /*5bb0*/  IMAD.U32 R10, RZ, RZ, UR4 ;  /* 0x00000004ff0a7e24 */ /* 0x000fe4000f8e00ff */
[----:B------:R-:W-:Y:S07]  /*5bc0*/  LEPC R20, `(.L_x_96) ;  /* 0x000000001014794e */ /* 0x000fee0000000000 */
[----:B----45:R-:W-:Y:S05]  /*5bd0*/  CALL.ABS.NOINC R2 ;  /* 0x0000000002007343 */ /* 0x030fea0003c00000 */
.L_x_96:
[----:B------:R-:W-:Y:S01]  /*5be0*/  LOP3.LUT P0, RZ, R85, 0x1b0, RZ, 0xc0, !PT ;  /* 0x000001b055ff7812 */ /* 0x000fe2000780c0ff */
[----:B------:R-:W-:Y:S11]  /*5bf0*/  BSSY.RECONVERGENT B6, `(.L_x_97) ;  /* 0x0000013000067945 */ /* 0x000ff60003800200 */
[----:B------:R-:W-:Y:S01]  /*5c00*/  @!UPT UIADD3 URZ, UPT, UPT, URZ, URZ, URZ ;  /* 0x000000fffffff290 */ /* 0x000fe2000fffe0ff */
[----:B------:R-:W-:Y:S05]  /*5c10*/  @!P0 BRA `(.L_x_98) ;  /* 0x0000000000408947 */ /* 0x000fea0003800000 */
        /* <DEDUP_REMOVED lines=16> */
.L_x_98:
[----:B------:R-:W-:Y:S05]  /*5d20*/  BSYNC.RECONVERGENT B6 ;  /* 0x0000000000067941 */ /* 0x000fea0003800200 */
.L_x_97:
[----:B------:R-:W-:Y:S02]  /*5d30*/  ISETP.NE.U32.AND P0, PT, R68, RZ, PT ;  /* 0x000000ff4400720c */ /* 0x000fe40003f05070 */
[C---:B------:R-:W-:Y:S02]  /*5d40*/  ISETP.NE.U32.AND P2, PT, R74.reuse, RZ, PT ;  /* 0x000000ff4a00720c */ /* 0x040fe40003f45070 */
[----:B------:R-:W-:Y:S02]  /*5d50*/  ISETP.NE.AND.EX P0, PT, R69, RZ, PT, P0 ;  /* 0x000000ff4500720c */ /* 0x000fe40003f05300 */
[----:B------:R-:W-:Y:S02]  /*5d60*/  ISETP.NE.U32.AND P4, PT, R74, RZ, PT ;  /* 0x000000ff4a00720c */ /* 0x000fe40003f85070 */
[C---:B------:R-:W-:Y:S02]  /*5d70*/  ISETP.NE.AND.EX P2, PT, R75.reuse, RZ, P0, P2 ;  /* 0x000000ff4b00720c */ /* 0x040fe40000745320 */
[----:B------:R-:W-:Y:S02]  /*5d80*/  ISETP.NE.AND.EX P4, PT, R75, RZ, PT, P4 ;  /* 0x000000ff4b00720c */ /* 0x000fe40003f85340 */
[----:B------:R-:W-:Y:S02]  /*5d90*/  ISETP.NE.U32.AND P5, PT, R72, RZ, PT ;  /* 0x000000ff4800720c */ /* 0x000fe40003fa5070 */
[----:B------:R-:W-:Y:S02]  /*5da0*/  PLOP3.LUT P0, PT, PT, PT, PT, 0x8, 0x80 ;  /* 0x000000000080781c */ /* 0x000fe40003f0e170 */
[----:B------:R-:W-:Y:S05]  /*5db0*/  ISETP.NE.AND.EX P5, PT, R73, RZ, PT, P5 ;  /* 0x000000ff4900720c */ /* 0x000fea0003fa5350 */
[----:B------:R-:W-:Y:S02]  /*5dc0*/  @!P2 ISETP.NE.U32.AND P1, PT, R68, RZ, PT ;  /* 0x000000ff4400a20c */ /* 0x000fe40003f25070 */
[----:B------:R-:W-:Y:S02]  /*5dd0*/  @!P2 PLOP3.LUT P0, PT, P4, PT, PT, 0x80, 0x8 ;  /* 0x000000000008a81c */ /* 0x000fe4000270f070 */
[----:B------:R-:W-:Y:S01]  /*5de0*/  @!P2 ISETP.NE.AND.EX P1, PT, R69, RZ, PT, P1 ;  /* 0x000000ff4500a20c */ /* 0x000fe20003f25310 */
[----:B------:R-:W-:Y:S01]  /*5df0*/  @!UPT UIADD3 URZ, UPT, UPT, URZ, URZ, URZ ;  /* 0x000000fffffff290 */ /* 0x000fe2000fffe0ff */
[----:B------:R-:W-:Y:S11]  /*5e00*/  @!P4 BRA `(.L_x_99) ;  /* 0x00000000002cc947 */ /* 0x000ff60003800000 */
[----:B------:R-:W-:Y:S01]  /*5e10*/  ISETP.NE.U32.AND P3, PT, R68, RZ, PT ;  /* 0x000000ff4400720c */ /* 0x000fe20003f65070 */
        /* <DEDUP_REMOVED lines=10> */
.L_x_99:
[----:B------:R-:W-:Y:S05]  /*5ec0*/  @!P5 BRA `(.L_x_100) ;  /* 0x000000000020d947 */ /* 0x000fea0003800000 */
[----:B------:R-:W-:Y:S04]  /*5ed0*/  ISETP.NE.U32.AND P3, PT, R70, RZ, PT ;  /* 0x000000ff4600720c */ /* 0x000fe80003f65070 */
[----:B------:R-:W-:Y:S11]  /*5ee0*/  ISETP.NE.AND.EX P3, PT, R71, RZ, PT, P3 ;  /* 0x000000ff4700720c */ /* 0x000ff60003f65330 */
[----:B------:R-:W-:Y:S02]  /*5ef0*/  @!UPT UIADD3 URZ, UPT, UPT, URZ, URZ, URZ ;  /* 0x000000fffffff290 */ /* 0x000fe4000fffe0ff */
[----:B------:R-:W2:Y:S01]  /*5f00*/  @P3 LDC.64 R2, c[0x0][0x8a8] ;  /* 0x00022a00ff023b82 */ /* 0x000ea20000000a00 */
[----:B-1----:R-:W-:Y:S04]  /*5f10*/  @P3 IMAD R0, R72, UR36, RZ ;  /* 0x0000002448003c24 */ /* 0x002fe8000f8e02ff */
[----:B--2---:R-:W-:Y:S05]  /*5f20*/  @P3 IMAD.WIDE R2, R0, 0x4, R2 ;  /* 0x0000000400023825 */ /* 0x004fea00078e0202 */
[----:B-----5:R2:W5:Y:S02]  /*5f30*/  @P3 LDG.E R38, desc[UR52][R2.64] ;  /* 0x0000003402263981 */ /* 0x020564000c1e1900 */
[----:B--2---:R-:W4:Y:S02]  /*5f40*/  @!P3 LDC R38, c[0x0][0x8a0] ;  /* 0x00022800ff26bb82 */ /* 0x004f240000000800 */
.L_x_100:
[----:B---3-5:R-:W-:Y:S01]  /*5f50*/  @!P2 FSETP.NEU.AND P3, PT, R39, RZ, PT ;  /* 0x000000ff2700a20b */ /* 0x028fe20003f6d000 */
[----:B------:R-:W-:Y:S01]  /*5f60*/  BSSY B1, `(.L_x_101) ;  /* 0x000003b000017945 */ /* 0x000fe20003800000 */
[----:B------:R-:W-:Y:S02]  /*5f70*/  @!P2 SEL R2, RZ, 0xffffffff, P1 ;  /* 0xffffffffff02a807 */ /* 0x000fe40000800000 */
[----:B------:R-:W-:Y:S02]  /*5f80*/  CS2R R66, SRZ ;  /* 0x0000000000427805 */ /* 0x000fe4000001ff00 */
[----:B-1----:R-:W-:Y:S02]  /*5f90*/  @!P2 SEL R0, RZ, 0xffffffff, P3 ;  /* 0xffffffffff00a807 */ /* 0x002fe40001800000 */
[----:B------:R-:W-:Y:S02]  /*5fa0*/  CS2R R64, SRZ ;  /* 0x0000000000407805 */ /* 0x000fe4000001ff00 */
[----:B------:R-:W-:Y:S02]  /*5fb0*/  @!P2 LOP3.LUT P1, RZ, R79, 0xff, RZ, 0xc0, !PT ;  /* 0x000000ff4fffa812 */ /* 0x000fe4000782c0ff */
[----:B------:R-:W-:Y:S02]  /*5fc0*/  CS2R R18, SRZ ;  /* 0x0000000000127805 */ /* 0x000fe4000001ff00 */
[----:B------:R-:W-:Y:S02]  /*5fd0*/  LEA R22, R36, UR57, 0x3 ;  /* 0x0000003924167c11 */ /* 0x000fe4000f8e18ff */
[----:B------:R-:W-:Y:S02]  /*5fe0*/  CS2R R16, SRZ ;  /* 0x0000000000107805 */ /* 0x000fe4000001ff00 */
[----:B------:R-:W-:Y:S02]  /*5ff0*/  @P0 SEL R0, R2, R0, !P1 ;  /* 0x0000000002000207 */ /* 0x000fe40004800000 */
[----:B------:R-:W-:Y:S02]  /*6000*/  SHF.L.U32 R3, R84, 0x1f, RZ ;  /* 0x0000001f54037819 */ /* 0x000fe400000006ff */
[----:B------:R-:W-:Y:S02]  /*6010*/  @!P2 LOP3.LUT R0, R0, 0x1, RZ, 0xc0, !PT ;  /* 0x000000010000a812 */ /* 0x000fe400078ec0ff */
[----:B------:R-:W-:Y:S02]  /*6020*/  LEA.HI R2, R36, R36, RZ, 0x1 ;  /* 0x0000002424027211 */ /* 0x000fe400078f08ff */
[----:B------:R-:W-:Y:S02]  /*6030*/  ISETP.NE.U32.OR P2, PT, R0, 0x1, P2 ;  /* 0x000000010000780c */ /* 0x000fe40001745470 */
[----:B------:R-:W-:Y:S11]  /*6040*/  PLOP3.LUT P5, PT, PT, PT, PT, 0x8, 0x80 ;  /* 0x000000000080781c */ /* 0x000ff60003fae170 */
[----:B------:R-:W-:Y:S04]  /*6050*/  @P2 SHF.L.U32 R0, R82, 0x1f, RZ ;  /* 0x0000001f52002819 */ /* 0x000fe800000006ff */
[----:B------:R1:W2:Y:S01]  /*6060*/  @P2 SYNCS.PHASECHK.TRANS64.TRYWAIT P0, [UR57+0xd0], R0 ;  /* 0x0000d000ff0025a7 */ /* 0x0002a20008001139 */
[----:B------:R3:W3:Y:S01]  /*6070*/  SYNCS.PHASECHK.TRANS64.TRYWAIT P3, [R22+URZ+0x110], R3 ;  /* 0x00011003160075a7 */ /* 0x0006e200080611ff */
[C---:B-1----:R-:W-:Y:S01]  /*6080*/  IMAD.SHL.U32 R0, R2.reuse, 0x20, RZ ;  /* 0x0000002002007824 */ /* 0x042fe200078e00ff */
[----:B------:R-:W-:Y:S04]  /*6090*/  LOP3.LUT R2, R2, 0xffe, RZ, 0xc0, !PT ;  /* 0x00000ffe02027812 */ /* 0x000fe800078ec0ff */
[----:B------:R-:W-:Y:S01]  /*60a0*/  LOP3.LUT R0, R0, 0xffffffc0, RZ, 0xc0, !PT ;  /* 0xffffffc000007812 */ /* 0x000fe200078ec0ff */
[----:B------:R-:W-:Y:S04]  /*60b0*/  IMAD.IADD R2, R36, 0x1, -R2 ;  /* 0x0000000124027824 */ /* 0x000fe800078e0a02 */
[----:B------:R-:W-:Y:S04]  /*60c0*/  IMAD.IADD R0, R37, 0x1, R0 ;  /* 0x0000000125007824 */ /* 0x000fe800078e0200 */
[----:B------:R-:W-:Y:S01]  /*60d0*/  IMAD R2, R2, 0x100000, R0 ;  /* 0x0010000002027824 */ /* 0x000fe200078e0200 */
[----:B--2---:R-:W-:Y:S01]  /*60e0*/  @P2 PLOP3.LUT P5, PT, P0, PT, PT, 0x8, 0x80 ;  /* 0x000000000080281c */ /* 0x004fe200007ae170 */
[----:B------:R-:W-:Y:S01]  /*60f0*/  @!UPT UIADD3 URZ, UPT, UPT, URZ, URZ, URZ ;  /* 0x000000fffffff290 */ /* 0x000fe2000fffe0ff */
[----:B---3--:R-:W-:Y:S11]  /*6100*/  @!P2 BRA `(.L_x_102) ;  /* 0x000000000080a947 */ /* 0x008ff60003800000 */
[----:B------:R-:W-:Y:S01]  /*6110*/  ISETP.NE.U32.AND P0, PT, R68, RZ, PT ;  /* 0x000000ff4400720c */ /* 0x000fe20003f05070 */
[----:B------:R-:W-:Y:S01]  /*6120*/  BSSY B0, `(.L_x_103) ;  /* 0x0000012000007945 */ /* 0x000fe20003800000 */
[----:B------:R-:W-:Y:S02]  /*6130*/  FSETP.NEU.AND P2, PT, R39, RZ, PT ;  /* 0x000000ff2700720b */ /* 0x000fe40003f4d000 */
[----:B------:R-:W-:Y:S02]  /*6140*/  CS2R R18, SRZ ;  /* 0x0000000000127805 */ /* 0x000fe4000001ff00 */
[----:B------:R-:W-:Y:S02]  /*6150*/  ISETP.NE.AND.EX P0, PT, R69, RZ, PT, P0 ;  /* 0x000000ff4500720c */ /* 0x000fe40003f05300 */
[----:B------:R-:W-:Y:S02]  /*6160*/  CS2R R16, SRZ ;  /* 0x0000000000107805 */ /* 0x000fe4000001ff00 */
[----:B------:R-:W-:Y:S02]  /*6170*/  LOP3.LUT P1, RZ, R79, 0xff, RZ, 0xc0, !PT ;  /* 0x000000ff4fff7812 */ /* 0x000fe4000782c0ff */
[----:B------:R-:W-:Y:S02]  /*6180*/  CS2R R66, SRZ ;  /* 0x0000000000427805 */ /* 0x000fe4000001ff00 */
[----:B------:R-:W-:Y:S02]  /*6190*/  SEL R0, RZ, 0xffffffff, P2 ;  /* 0xffffffffff007807 */ /* 0x000fe40001000000 */
[----:B------:R-:W-:Y:S02]  /*61a0*/  CS2R R64, SRZ ;  /* 0x0000000000407805 */ /* 0x000fe4000001ff00 */
[----:B------:R-:W-:Y:S04]  /*61b0*/  SEL R4, RZ, 0xffffffff, P0 ;  /* 0xffffffffff047807 */ /* 0x000fe80000000000 */
[----:B------:R-:W-:Y:S04]  /*61c0*/  @P4 SEL R0, R4, R0, !P1 ;  /* 0x0000000004004207 */ /* 0x000fe80004800000 */
[----:B------:R-:W-:Y:S04]  /*61d0*/  LOP3.LUT R0, R0, 0x1, RZ, 0xc0, !PT ;  /* 0x0000000100007812 */ /* 0x000fe800078ec0ff */
[----:B------:R-:W-:Y:S01]  /*61e0*/  ISETP.NE.U32.AND P0, PT, R0, 0x1, PT ;  /* 0x000000010000780c */ /* 0x000fe20003f05070 */
[----:B------:R-:W-:Y:S01]  /*61f0*/  @!UPT UIADD3 URZ, UPT, UPT, URZ, URZ, URZ ;  /* 0x000000fffffff290 */ /* 0x000fe2000fffe0ff */
[----:B------:R-:W-:Y:S11]  /*6200*/  @!P5 BRA `(.L_x_104) ;  /* 0x00000000000cd947 */ /* 0x000ff60003800000 */
[----:B------:R-:W-:Y:S04]  /*6210*/  SHF.L.U32 R4, R82, 0x1f, RZ ;  /* 0x0000001f52047819 */ /* 0x000fe800000006ff */
[----:B------:R-:W1:Y:S02]  /*6220*/  SYNCS.PHASECHK.TRANS64.TRYWAIT P1, [UR57+0xd0], R4 ;  /* 0x0000d004ff0075a7 */ /* 0x000e640008021139 */
[----:B-1----:R-:W-:Y:S05]  /*6230*/  @!P1 BRA `(.L_x_105) ;  /* 0x0000001800289947 */ /* 0x002fea0003800000 */
.L_x_104:
[----:B------:R-:W-:Y:S05]  /*6240*/  BSYNC B0 ;  /* 0x0000000000007941 */ /* 0x000fea0003800000 */
.L_x_103:
[----:B------:R2:W3:Y:S01]  /*6250*/  @P0 LDS.128 R16, [R78+UR57+0x200] ;  /* 0x000200394e100984 */ /* 0x0004e20008000c00 */
[----:B------:R-:W-:Y:S01]  /*6260*/  UIADD3 UR4, UPT, UPT, UR57, 0xd8, URZ ;  /* 0x000000d839047890 */ /* 0x000fe2000fffe0ff */
[----:B------:R-:W-:Y:S02]  /*6270*/  LOP3.LUT R82, R82, 0x1, RZ, 0x3c, !PT ;  /* 0x0000000152527812 */ /* 0x000fe400078e3cff */
[----:B------:R2:W1:Y:S01]  /*6280*/  @P0 LDS.128 R64, [R77+0x10] ;  /* 0x000010004d400984 */ /* 0x0004620000000c00 */
[----:B------:R-:W-:Y:S01]  /*6290*/  UPRMT UR4, UR54, 0x654, UR4 ;  /* 0x0000065436047896 */ /* 0x000fe20008000004 */
[----:B------:R-:W-:Y:S01]  /*62a0*/  @!PT LDS RZ, [RZ] ;  /* 0x00000000fffff984 */ /* 0x000fe20000000800 */
[----:B------:R-:W-:Y:S01]  /*62b0*/  @!PT LDS RZ, [RZ] ;  /* 0x00000000fffff984 */ /* 0x000fe20000000800 */
[----:B------:R-:W-:Y:S01]  /*62c0*/  @!PT LDS RZ, [RZ] ;  /* 0x00000000fffff984 */ /* 0x000fe20000000800 */
[----:B------:R-:W-:Y:S01]  /*62d0*/  @!PT LDS RZ, [RZ] ;  /* 0x00000000fffff984 */ /* 0x000fe20000000800 */
[----:B------:R5:W-:Y:S06]  /*62e0*/  MEMBAR.ALL.CTA ;  /* 0x0000000000007992 */ /* 0x000bec0000008000 */
[----:B-----5:R-:W5:Y:S02]  /*62f0*/  FENCE.VIEW.ASYNC.S ;  /* 0x00000000000073c6 */ /* 0x020f640000000000 */
[----:B-----5:R-:W-:Y:S03]  /*6300*/  SYNCS.ARRIVE.TRANS64.RED.A1T0 RZ, [UR4], RZ ;  /* 0x000000ffffff79a7 */ /* 0x020fe60008100404 */
.L_x_102:
[----:B------:R-:W-:Y:S05]  /*6310*/  BSYNC B1 ;  /* 0x0000000000017941 */ /* 0x000fea0003800000 */
.L_x_101:
[----:B-1----:R-:W-:Y:S04]  /*6320*/  SHF.R.U32.HI R0, RZ, 0x15, R2 ;  /* 0x00000015ff007819 */ /* 0x002fe80000011602 */
[----:B------:R-:W-:Y:S01]  /*6330*/  LOP3.LUT P0, RZ, R0, 0x3, R80, 0x48, !PT ;  /* 0x0000000300ff7812 */ /* 0x000fe20007804850 */
[----:B------:R-:W-:Y:S01]  /*6340*/  @!UPT UIADD3 URZ, UPT, UPT, URZ, URZ, URZ ;  /* 0x000000fffffff290 */ /* 0x000fe2000fffe0ff */
[----:B------:R-:W-:Y:S11]  /*6350*/  @P3 BRA `(.L_x_106) ;  /* 0x0000000000083947 */ /* 0x000ff60003800000 */
[----:B------:R-:W1:Y:S02]  /*6360*/  SYNCS.PHASECHK.TRANS64.TRYWAIT P1, [R22+URZ+0x110], R3 ;  /* 0x00011003160075a7 */ /* 0x000e6400080211ff */
[----:B-1----:R-:W-:Y:S05]  /*6370*/  @!P1 BRA `(.L_x_107) ;  /* 0x0000001400f09947 */ /* 0x002fea0003800000 */
.L_x_106:
[----:B------:R-:W-:Y:S05]  /*6380*/  @!P0 BRA `(.L_x_108) ;  /* 0x0000000000408947 */ /* 0x000fea0003800000 */
[----:B------:R-:W1:Y:S01]  /*6390*/  LDCU.64 UR8, c[0x4][0x70] ;  /* 0x01000e00ff0877ac */ /* 0x000e620008000a00 */
[----:B------:R-:W-:Y:S01]  /*63a0*/  MOV R15, 0x0 ;  /* 0x00000000000f7802 */ /* 0x000fe20000000f00 */
[----:B------:R-:W-:Y:S02]  /*63b0*/  HFMA2 R12, -RZ, RZ, 0, 5.9604644775390625e-08 ;  /* 0x00000001ff0c7431 */ /* 0x000fe400000001ff */
[----:B------:R-:W-:Y:S02]  /*63c0*/  IMAD.MOV.U32 R8, RZ, RZ, 0x192 ;  /* 0x00000192ff087424 */ /* 0x000fe400078e00ff */
[----:B------:R-:W-:Y:S01]  /*63d0*/  IMAD.MOV.U32 R13, RZ, RZ, RZ ;  /* 0x000000ffff0d7224 */ /* 0x000fe200078e00ff */
[----:B------:R-:W5:Y:S01]  /*63e0*/  LDCU.64 UR6, c[0x4][0x78] ;  /* 0x01000f00ff0677ac */ /* 0x000f620008000a00 */
[----:B------:R-:W2:Y:S01]  /*63f0*/  LDC.64 R14, c[0x4][R15] ;  /* 0x010000000f0e7b82 */ /* 0x000ea20000000a00 */
[----:B------:R-:W3:Y:S01]  /*6400*/  LDCU.64 UR4, c[0x4][0x10] ;  /* 0x01000200ff0477ac */ /* 0x000ee20008000a00 */
[----:B-1----:R-:W-:Y:S01]  /*6410*/  MOV R5, UR9 ;  /* 0x0000000900057c02 */ /* 0x002fe20008000f00 */
[----:B------:R-:W-:Y:S01]  /*6420*/  IMAD.U32 R4, RZ, RZ, UR8 ;  /* 0x00000008ff047e24 */ /* 0x000fe2000f8e00ff */
[----:B-----5:R-:W-:Y:S01]  /*6430*/  MOV R7, UR7 ;  /* 0x0000000700077c02 */ /* 0x020fe20008000f00 */
[----:B------:R-:W-:Y:S01]  /*6440*/  IMAD.U32 R6, RZ, RZ, UR6 ;  /* 0x00000006ff067e24 */ /* 0x000fe2000f8e00ff */
[----:B---3--:R-:W-:Y:S01]  /*6450*/  MOV R11, UR5 ;  /* 0x00000005000b7c02 */ /* 0x008fe20008000f00 */
[----:B------:R-:W-:Y:S02]  /*6460*/  IMAD.U32 R10, RZ, RZ, UR4 ;  /* 0x00000004ff0a7e24 */ /* 0x000fe4000f8e00ff */
[----:B------:R-:W-:Y:S07]  /*6470*/  LEPC R20, `(.L_x_108) ;  /* 0x000000001014794e */ /* 0x000fee0000000000 */
[----:B--2-4-:R-:W-:Y:S05]  /*6480*/  CALL.ABS.NOINC R14 ;  /* 0x000000000e007343 */ /* 0x014fea0003c00000 */
.L_x_108:
[----:B------:R-:W-:Y:S01]  /*6490*/  LOP3.LUT P0, RZ, R76, 0x60, RZ, 0xc0, !PT ;  /* 0x000000604cff7812 */ /* 0x000fe2000780c0ff */
[----:B------:R-:W-:Y:S05]  /*64a0*/  WARPSYNC.ALL ;  /* 0x0000000000007948 */ /* 0x000fea0003800000 */
[----:B------:R-:W-:Y:S01]  /*64b0*/  R2UR UR4, R2 ;  /* 0x00000000020472ca */ /* 0x000fe200000e0000 */
[----:B------:R-:W-:Y:S01]  /*64c0*/  BSSY.RECONVERGENT B0, `(.L_x_109) ;  /* 0x000009f000007945 */ /* 0x000fe20003800200 */
[-C--:B---3--:R-:W-:Y:S02]  /*64d0*/  F2FP.F16.E5M2.UNPACK_B R2, R16.reuse ;  /* 0x00000010ff02723e */ /* 0x088fe400020004ff */
[----:B------:R-:W-:Y:S02]  /*64e0*/  F2FP.F16.E5M2.UNPACK_B R16, R16.H1 ;  /* 0x00000010ff10723e */ /* 0x000fe400030004ff */
[----:B------:R-:W-:Y:S01]  /*64f0*/  R2UR UR5, R22 ;  /* 0x00000000160572ca */ /* 0x000fe200000e0000 */
[----:B------:R-:W-:Y:S01]  /*6500*/  HADD2.F32 R0, -RZ, R2.H0_H0 ;  /* 0x20000002ff007230 */ /* 0x000fe20000004100 */
[-C--:B------:R-:W-:Y:S01]  /*6510*/  F2FP.F16.E5M2.UNPACK_B R42, R17.reuse ;  /* 0x00000011ff2a723e */ /* 0x080fe200020004ff */
[--C-:B------:R-:W-:Y:S01]  /*6520*/  HADD2.F32 R3, -RZ, R16.reuse.H0_H0 ;  /* 0x20000010ff037230 */ /* 0x100fe20000004100 */
[----:B------:R-:W-:Y:S01]  /*6530*/  F2FP.F16.E5M2.UNPACK_B R44, R17.H1 ;  /* 0x00000011ff2c723e */ /* 0x000fe200030004ff */
[----:B------:R-:W-:Y:S01]  /*6540*/  HADD2.F32 R40, -RZ, R16.H1_H1 ;  /* 0x30000010ff287230 */ /* 0x000fe20000004100 */
[-C--:B------:R-:W-:Y:S01]  /*6550*/  F2FP.F16.E5M2.UNPACK_B R46, R18.reuse ;  /* 0x00000012ff2e723e */ /* 0x080fe200020004ff */
[----:B------:R-:W-:Y:S01]  /*6560*/  HADD2.F32 R2, -RZ, R2.H1_H1 ;  /* 0x30000002ff027230 */ /* 0x000fe20000004100 */
[----:B------:R-:W-:Y:S01]  /*6570*/  F2FP.F16.E5M2.UNPACK_B R48, R18.H1 ;  /* 0x00000012ff30723e */ /* 0x000fe200030004ff */
[--C-:B------:R-:W-:Y:S01]  /*6580*/  HADD2.F32 R41, -RZ, R42.reuse.H0_H0 ;  /* 0x2000002aff297230 */ /* 0x100fe20000004100 */
[-C--:B------:R-:W-:Y:S01]  /*6590*/  F2FP.F16.E5M2.UNPACK_B R50, R19.reuse ;  /* 0x00000013ff32723e */ /* 0x080fe200020004ff */
[----:B------:R-:W-:Y:S01]  /*65a0*/  HADD2.F32 R42, -RZ, R42.H1_H1 ;  /* 0x3000002aff2a7230 */ /* 0x000fe20000004100 */
[----:B------:R-:W-:Y:S01]  /*65b0*/  F2FP.F16.E5M2.UNPACK_B R52, R19.H1 ;  /* 0x00000013ff34723e */ /* 0x000fe200030004ff */
[----:B------:R-:W-:Y:S01]  /*65c0*/  HADD2.F32 R43, -RZ, R44.H0_H0 ;  /* 0x2000002cff2b7230 */ /* 0x000fe20000004100 */
[----:B------:R-:W-:Y:S01]  /*65d0*/  LDTM.16dp32bit_t0_t15.x32 R4, tmem[UR4] ;  /* 0x00000004000479ee */ /* 0x000fe20008a80000 */
[----:B------:R-:W1:Y:S01]  /*65e0*/  LDTM.16dp32bit_t16_t31.x32 R4, tmem[UR4+0x20] ;  /* 0x00002004000479ee */ /* 0x000e620008aa0000 */
[----:B------:R-:W-:Y:S01]  /*65f0*/  NOP ;  /* 0x0000000000007918 */ /* 0x000fe20000000000 */
[----:B------:R-:W-:Y:S01]  /*6600*/  UIADD3 UR5, UPT, UPT, UR5, 0x130, URZ ;  /* 0x0000013005057890 */ /* 0x000fe2000fffe0ff */
[--C-:B------:R-:W-:Y:S01]  /*6610*/  HADD2.F32 R45, -RZ, R46.reuse.H0_H0 ;  /* 0x2000002eff2d7230 */ /* 0x100fe20000004100 */
[----:B------:R-:W-:Y:S01]  /*6620*/  F2FP.F16.E5M2.UNPACK_B R54, R64 ;  /* 0x00000040ff36723e */ /* 0x000fe200020004ff */
[----:B------:R-:W-:Y:S01]  /*6630*/  HADD2.F32 R46, -RZ, R46.H1_H1 ;  /* 0x3000002eff2e7230 */ /* 0x000fe20000004100 */
[----:B------:R-:W-:Y:S01]  /*6640*/  UPRMT UR5, UR54, 0x654, UR5 ;  /* 0x0000065436057896 */ /* 0x000fe20008000005 */
[--C-:B------:R-:W-:Y:S01]  /*6650*/  HADD2.F32 R49, -RZ, R50.reuse.H0_H0 ;  /* 0x20000032ff317230 */ /* 0x100fe20000004100 */
[-C--:B------:R-:W-:Y:S01]  /*6660*/  F2FP.F16.E5M2.UNPACK_B R58, R65.reuse ;  /* 0x00000041ff3a723e */ /* 0x080fe200020004ff */
[----:B------:R-:W-:Y:S01]  /*6670*/  HADD2.F32 R50, -RZ, R50.H1_H1 ;  /* 0x30000032ff327230 */ /* 0x000fe20000004100 */
[----:B------:R-:W-:Y:S01]  /*6680*/  F2FP.F16.E5M2.UNPACK_B R62, R66 ;  /* 0x00000042ff3e723e */ /* 0x000fe200020004ff */
[--C-:B------:R-:W-:Y:S01]  /*6690*/  HADD2.F32 R53, -RZ, R54.reuse.H0_H0 ;  /* 0x20000036ff357230 */ /* 0x100fe20000004100 */
[----:B------:R-:W-:Y:S01]  /*66a0*/  F2FP.F16.E5M2.UNPACK_B R56, R64.H1 ;  /* 0x00000040ff38723e */ /* 0x000fe200030004ff */
[----:B------:R-:W-:Y:S01]  /*66b0*/  HADD2.F32 R54, -RZ, R54.H1_H1 ;  /* 0x30000036ff367230 */ /* 0x000fe20000004100 */
[----:B------:R-:W-:Y:S01]  /*66c0*/  F2FP.F16.E5M2.UNPACK_B R60, R65.H1 ;  /* 0x00000041ff3c723e */ /* 0x000fe200030004ff */
[----:B-1----:R-:W-:Y:S01]  /*66d0*/  SYNCS.ARRIVE.TRANS64.RED.A1T0 RZ, [UR5], RZ ;  /* 0x000000ffffff79a7 */ /* 0x002fe20008100405 */
[--C-:B------:R-:W-:Y:S01]  /*66e0*/  HADD2.F32 R57, -RZ, R58.reuse.H0_H0 ;  /* 0x2000003aff397230 */ /* 0x100fe20000004100 */
[-C--:B------:R-:W-:Y:S01]  /*66f0*/  F2FP.F16.E5M2.UNPACK_B R65, R67.reuse ;  /* 0x00000043ff41723e */ /* 0x080fe200020004ff */
[----:B------:R-:W-:Y:S01]  /*6700*/  HADD2.F32 R58, -RZ, R58.H1_H1 ;  /* 0x3000003aff3a7230 */ /* 0x000fe20000004100 */
[----:B------:R-:W-:Y:S01]  /*6710*/  F2FP.F16.E5M2.UNPACK_B R64, R66.H1 ;  /* 0x00000042ff40723e */ /* 0x000fe200030004ff */
[--C-:B------:R-:W-:Y:S01]  /*6720*/  HADD2.F32 R61, -RZ, R62.reuse.H0_H0 ;  /* 0x2000003eff3d7230 */ /* 0x100fe20000004100 */
[----:B------:R-:W-:Y:S01]  /*6730*/  F2FP.F16.E5M2.UNPACK_B R67, R67.H1 ;  /* 0x00000043ff43723e */ /* 0x000fe200030004ff */
[----:B------:R-:W-:Y:S01]  /*6740*/  HADD2.F32 R62, -RZ, R62.H1_H1 ;  /* 0x3000003eff3e7230 */ /* 0x000fe20000004100 */
[----:B------:R-:W-:Y:S01]  /*6750*/  IADD3 R36, PT, PT, R36, 0x1, RZ ;  /* 0x0000000124247810 */ /* 0x000fe20007ffe0ff */
[C---:B----4-:R-:W-:Y:S01]  /*6760*/  FMUL R4, R38.reuse, R4 ;  /* 0x0000000426047220 */ /* 0x050fe20000400000 */
[C---:B------:R-:W-:Y:S01]  /*6770*/  FMUL R5, R38.reuse, R5 ;  /* 0x0000000526057220 */ /* 0x040fe20000400000 */
[C---:B------:R-:W-:Y:S01]  /*6780*/  FMUL R8, R38.reuse, R8 ;  /* 0x0000000826087220 */ /* 0x040fe20000400000 */
[C---:B------:R-:W-:Y:S01]  /*6790*/  FMUL R9, R38.reuse, R9 ;  /* 0x0000000926097220 */ /* 0x040fe20000400000 */
[C---:B------:R-:W-:Y:S01]  /*67a0*/  FFMA R4, R39.reuse, R0, R4 ;  /* 0x0000000027047223 */ /* 0x040fe20000000004 */
[C---:B------:R-:W-:Y:S01]  /*67b0*/  FFMA R5, R39.reuse, R2, R5 ;  /* 0x0000000227057223 */ /* 0x040fe20000000005 */
[C---:B------:R-:W-:Y:S01]  /*67c0*/  FMUL R12, R38.reuse, R12 ;  /* 0x0000000c260c7220 */ /* 0x040fe20000400000 */
        /* <DEDUP_REMOVED lines=10> */
[----:B------:R-:W-:Y:S02]  /*6870*/  HADD2.F32 R44, -RZ, R44.H1_H1 ;  /* 0x3000002cff2c7230 */ /* 0x000fe40000004100 */
[C---:B------:R-:W-:Y:S01]  /*6880*/  FMUL R10, R38.reuse, R10 ;  /* 0x0000000a260a7220 */ /* 0x040fe20000400000 */
[C---:B------:R-:W-:Y:S01]  /*6890*/  FFMA R6, R39.reuse, R3, R6 ;  /* 0x0000000327067223 */ /* 0x040fe20000000006 */
[C---:B------:R-:W-:Y:S01]  /*68a0*/  FFMA R7, R39.reuse, R40, R7 ;  /* 0x0000002827077223 */ /* 0x040fe20000000007 */
[C---:B------:R-:W-:Y:S01]  /*68b0*/  FFMA R8, R39.reuse, R41, R8 ;  /* 0x0000002927087223 */ /* 0x040fe20000000008 */
[C---:B------:R-:W-:Y:S01]  /*68c0*/  FFMA R9, R39.reuse, R42, R9 ;  /* 0x0000002a27097223 */ /* 0x040fe20000000009 */
[----:B------:R-:W-:Y:S01]  /*68d0*/  FFMA R10, R39, R43, R10 ;  /* 0x0000002b270a7223 */ /* 0x000fe2000000000a */
[--C-:B------:R-:W-:Y:S01]  /*68e0*/  HADD2.F32 R40, -RZ, R65.reuse.H0_H0 ;  /* 0x20000041ff287230 */ /* 0x100fe20000004100 */
[----:B------:R-:W-:Y:S01]  /*68f0*/  F2FP.SATFINITE.E5M2.F32.PACK_AB_MERGE_C R86, R7, R6, RZ ;  /* 0x000000060756723e */ /* 0x000fe200048060ff */
[C---:B------:R-:W-:Y:S01]  /*6900*/  FMUL R7, R38.reuse, R24 ;  /* 0x0000001826077220 */ /* 0x040fe20000400000 */
[C---:B------:R-:W-:Y:S01]  /*6910*/  FMUL R24, R38.reuse, R29 ;  /* 0x0000001d26187220 */ /* 0x040fe20000400000 */
[C---:B------:R-:W-:Y:S01]  /*6920*/  FMUL R29, R38.reuse, R34 ;  /* 0x00000022261d7220 */ /* 0x040fe20000400000 */
[----:B------:R-:W-:Y:S02]  /*6930*/  HADD2.F32 R65, -RZ, R65.H1_H1 ;  /* 0x30000041ff417230 */ /* 0x000fe40000004100 */
[C---:B------:R-:W-:Y:S01]  /*6940*/  FMUL R11, R38.reuse, R11 ;  /* 0x0000000b260b7220 */ /* 0x040fe20000400000 */
[--C-:B------:R-:W-:Y:S02]  /*6950*/  HADD2.F32 R47, -RZ, R48.reuse.H0_H0 ;  /* 0x20000030ff2f7230 */ /* 0x100fe40000004100 */
[C---:B------:R-:W-:Y:S01]  /*6960*/  FMUL R14, R38.reuse, R14 ;  /* 0x0000000e260e7220 */ /* 0x040fe20000400000 */
[----:B------:R-:W-:Y:S02]  /*6970*/  HADD2.F32 R48, -RZ, R48.H1_H1 ;  /* 0x30000030ff307230 */ /* 0x000fe40000004100 */
[C---:B------:R-:W-:Y:S01]  /*6980*/  FFMA R11, R39.reuse, R44, R11 ;  /* 0x0000002c270b7223 */ /* 0x040fe2000000000b */
[C---:B------:R-:W-:Y:S01]  /*6990*/  FFMA R12, R39.reuse, R45, R12 ;  /* 0x0000002d270c7223 */ /* 0x040fe2000000000c */
[C---:B------:R-:W-:Y:S01]  /*69a0*/  FFMA R13, R39.reuse, R46, R13 ;  /* 0x0000002e270d7223 */ /* 0x040fe2000000000d */
[----:B------:R-:W-:Y:S01]  /*69b0*/  FFMA R14, R39, R47, R14 ;  /* 0x0000002f270e7223 */ /* 0x000fe2000000000e */
[C---:B------:R-:W-:Y:S01]  /*69c0*/  FMUL R15, R38.reuse, R15 ;  /* 0x0000000f260f7220 */ /* 0x040fe20000400000 */
[--C-:B------:R-:W-:Y:S01]  /*69d0*/  HADD2.F32 R51, -RZ, R52.reuse.H0_H0 ;  /* 0x20000034ff337230 */ /* 0x100fe20000004100 */
[----:B------:R-:W-:Y:S01]  /*69e0*/  F2FP.SATFINITE.E5M2.F32.PACK_AB_MERGE_C R10, R11, R10, RZ ;  /* 0x0000000a0b0a723e */ /* 0x000fe200048060ff */
[----:B------:R-:W-:Y:S02]  /*69f0*/  HADD2.F32 R52, -RZ, R52.H1_H1 ;  /* 0x30000034ff347230 */ /* 0x000fe40000004100 */
[C---:B------:R-:W-:Y:S01]  /*6a00*/  FFMA R15, R39.reuse, R48, R15 ;  /* 0x00000030270f7223 */ /* 0x040fe2000000000f */
[C---:B------:R-:W-:Y:S01]  /*6a10*/  FFMA R16, R39.reuse, R49, R16 ;  /* 0x0000003127107223 */ /* 0x040fe20000000010 */
[C---:B------:R-:W-:Y:S01]  /*6a20*/  FFMA R17, R39.reuse, R50, R17 ;  /* 0x0000003227117223 */ /* 0x040fe20000000011 */
[C---:B------:R-:W-:Y:S01]  /*6a30*/  FMUL R18, R38.reuse, R18 ;  /* 0x0000001226127220 */ /* 0x040fe20000400000 */
[C---:B------:R-:W-:Y:S01]  /*6a40*/  FMUL R19, R38.reuse, R19 ;  /* 0x0000001326137220 */ /* 0x040fe20000400000 */
[--C-:B------:R-:W-:Y:S02]  /*6a50*/  HADD2.F32 R55, -RZ, R56.reuse.H0_H0 ;  /* 0x20000038ff377230 */ /* 0x100fe40000004100 */
[C---:B------:R-:W-:Y:S01]  /*6a60*/  FMUL R3, R38.reuse, R22 ;  /* 0x0000001626037220 */ /* 0x040fe20000400000 */
[C---:B------:R-:W-:Y:S01]  /*6a70*/  FFMA R18, R39.reuse, R51, R18 ;  /* 0x0000003327127223 */ /* 0x040fe20000000012 */
[----:B------:R-:W-:Y:S02]  /*6a80*/  HADD2.F32 R56, -RZ, R56.H1_H1 ;  /* 0x30000038ff387230 */ /* 0x000fe40000004100 */
[C---:B------:R-:W-:Y:S01]  /*6a90*/  FFMA R19, R39.reuse, R52, R19 ;  /* 0x0000003427137223 */ /* 0x040fe20000000013 */
[C---:B------:R-:W-:Y:S01]  /*6aa0*/  FMUL R6, R38.reuse, R23 ;  /* 0x0000001726067220 */ /* 0x040fe20000400000 */
[C---:B------:R-:W-:Y:S01]  /*6ab0*/  FFMA R0, R39.reuse, R53, R0 ;  /* 0x0000003527007223 */ /* 0x040fe20000000000 */
[C---:B------:R-:W-:Y:S01]  /*6ac0*/  FFMA R2, R39.reuse, R54, R2 ;  /* 0x0000003627027223 */ /* 0x040fe20000000002 */
[--C-:B------:R-:W-:Y:S02]  /*6ad0*/  HADD2.F32 R59, -RZ, R60.reuse.H0_H0 ;  /* 0x2000003cff3b7230 */ /* 0x100fe40000004100 */
[C---:B------:R-:W-:Y:S01]  /*6ae0*/  FFMA R3, R39.reuse, R55, R3 ;  /* 0x0000003727037223 */ /* 0x040fe20000000003 */
[----:B------:R-:W-:Y:S02]  /*6af0*/  HADD2.F32 R60, -RZ, R60.H1_H1 ;  /* 0x3000003cff3c7230 */ /* 0x000fe40000004100 */
[C---:B------:R-:W-:Y:S01]  /*6b00*/  FMUL R21, R38.reuse, R26 ;  /* 0x0000001a26157220 */ /* 0x040fe20000400000 */
[C---:B------:R-:W-:Y:S01]  /*6b10*/  FMUL R22, R38.reuse, R27 ;  /* 0x0000001b26167220 */ /* 0x040fe20000400000 */
[C---:B------:R-:W-:Y:S01]  /*6b20*/  FFMA R6, R39.reuse, R56, R6 ;  /* 0x0000003827067223 */ /* 0x040fe20000000006 */
[C---:B------:R-:W-:Y:S01]  /*6b30*/  FFMA R7, R39.reuse, R57, R7 ;  /* 0x0000003927077223 */ /* 0x040fe20000000007 */
[C---:B------:R-:W-:Y:S01]  /*6b40*/  FMUL R23, R38.reuse, R28 ;  /* 0x0000001c26177220 */ /* 0x040fe20000400000 */
[C---:B------:R-:W-:Y:S01]  /*6b50*/  FFMA R20, R39.reuse, R58, R20 ;  /* 0x0000003a27147223 */ /* 0x040fe20000000014 */
[--C-:B------:R-:W-:Y:S02]  /*6b60*/  HADD2.F32 R63, -RZ, R64.reuse.H0_H0 ;  /* 0x20000040ff3f7230 */ /* 0x100fe40000004100 */
[C---:B------:R-:W-:Y:S01]  /*6b70*/  FFMA R21, R39.reuse, R59, R21 ;  /* 0x0000003b27157223 */ /* 0x040fe20000000015 */
[----:B------:R-:W-:Y:S02]  /*6b80*/  HADD2.F32 R64, -RZ, R64.H1_H1 ;  /* 0x30000040ff407230 */ /* 0x000fe40000004100 */
[C---:B------:R-:W-:Y:S01]  /*6b90*/  FFMA R22, R39.reuse, R60, R22 ;  /* 0x0000003c27167223 */ /* 0x040fe20000000016 */
[C---:B------:R-:W-:Y:S01]  /*6ba0*/  FMUL R26, R38.reuse, R31 ;  /* 0x0000001f261a7220 */ /* 0x040fe20000400000 */
[C---:B------:R-:W-:Y:S01]  /*6bb0*/  FMUL R27, R38.reuse, R32 ;  /* 0x00000020261b7220 */ /* 0x040fe20000400000 */
[C---:B------:R-:W-:Y:S01]  /*6bc0*/  FFMA R23, R39.reuse, R61, R23 ;  /* 0x0000003d27177223 */ /* 0x040fe20000000017 */
[----:B------:R-:W-:Y:S01]  /*6bd0*/  FMUL R28, R38, R33 ;  /* 0x00000021261c7220 */ /* 0x000fe20000400000 */
[C---:B------:R-:W-:Y:S01]  /*6be0*/  FFMA R24, R39.reuse, R62, R24 ;  /* 0x0000003e27187223 */ /* 0x040fe20000000018 */
[--C-:B------:R-:W-:Y:S02]  /*6bf0*/  HADD2.F32 R66, -RZ, R67.reuse.H0_H0 ;  /* 0x20000043ff427230 */ /* 0x100fe40000004100 */
[C---:B------:R-:W-:Y:S01]  /*6c00*/  FFMA R25, R39.reuse, R63, R25 ;  /* 0x0000003f27197223 */ /* 0x040fe20000000019 */
[----:B------:R-:W-:Y:S02]  /*6c10*/  HADD2.F32 R67, -RZ, R67.H1_H1 ;  /* 0x30000043ff437230 */ /* 0x000fe40000004100 */
[----:B------:R-:W-:Y:S01]  /*6c20*/  FFMA R26, R39, R64, R26 ;  /* 0x00000040271a7223 */ /* 0x000fe2000000001a */
[----:B------:R-:W-:Y:S01]  /*6c30*/  F2FP.SATFINITE.E5M2.F32.PACK_AB_MERGE_C R14, R15, R14, RZ ;  /* 0x0000000e0f0e723e */ /* 0x000fe200048060ff */
[----:B------:R-:W-:Y:S01]  /*6c40*/  FFMA R27, R39, R40, R27 ;  /* 0x00000028271b7223 */ /* 0x000fe2000000001b */
[----:B------:R-:W-:Y:S01]  /*6c50*/  F2FP.SATFINITE.E5M2.F32.PACK_AB_MERGE_C R18, R19, R18, RZ ;  /* 0x000000121312723e */ /* 0x000fe200048060ff */
[C---:B------:R-:W-:Y:S01]  /*6c60*/  FFMA R28, R39.reuse, R65, R28 ;  /* 0x00000041271c7223 */ /* 0x040fe2000000001c */
[C---:B------:R-:W-:Y:S01]  /*6c70*/  FFMA R29, R39.reuse, R66, R29 ;  /* 0x00000042271d7223 */ /* 0x040fe2000000001d */
[----:B------:R-:W-:Y:S01]  /*6c80*/  FFMA R30, R39, R67, R30 ;  /* 0x00000043271e7223 */ /* 0x000fe2000000001e */
[----:B------:R-:W-:Y:S02]  /*6c90*/  F2FP.SATFINITE.E5M2.F32.PACK_AB_MERGE_C R32, R5, R4, R86 ;  /* 0x000000040520723e */ /* 0x000fe40004806056 */
[----:B------:R-:W-:Y:S02]  /*6ca0*/  F2FP.SATFINITE.E5M2.F32.PACK_AB_MERGE_C R33, R9, R8, R10 ;  /* 0x000000080921723e */ /* 0x000fe4000480600a */
[----:B------:R-:W-:Y:S02]  /*6cb0*/  F2FP.SATFINITE.E5M2.F32.PACK_AB_MERGE_C R34, R13, R12, R14 ;  /* 0x0000000c0d22723e */ /* 0x000fe4000480600e */
[----:B------:R-:W-:Y:S02]  /*6cc0*/  F2FP.SATFINITE.E5M2.F32.PACK_AB_MERGE_C R35, R17, R16, R18 ;  /* 0x000000101123723e */ /* 0x000fe40004806012 */
[----:B------:R-:W-:Y:S02]  /*6cd0*/  F2FP.SATFINITE.E5M2.F32.PACK_AB_MERGE_C R3, R6, R3, RZ ;  /* 0x000000030603723e */ /* 0x000fe400048060ff */
[----:B------:R-:W-:Y:S01]  /*6ce0*/  F2FP.SATFINITE.E5M2.F32.PACK_AB_MERGE_C R5, R22, R21, RZ ;  /* 0x000000151605723e */ /* 0x000fe200048060ff */
[----:B------:R1:W-:Y:S01]  /*6cf0*/  STS.128 [R78+UR57+0x1200], R32 ;  /* 0x001200204e007988 */ /* 0x0003e20008000c39 */
[----:B------:R-:W-:Y:S02]  /*6d00*/  F2FP.SATFINITE.E5M2.F32.PACK_AB_MERGE_C R6, R26, R25, RZ ;  /* 0x000000191a06723e */ /* 0x000fe400048060ff */
[----:B------:R-:W-:Y:S02]  /*6d10*/  F2FP.SATFINITE.E5M2.F32.PACK_AB_MERGE_C R29, R30, R29, RZ ;  /* 0x0000001d1e1d723e */ /* 0x000fe400048060ff */
[----:B------:R-:W-:Y:S02]  /*6d20*/  F2FP.SATFINITE.E5M2.F32.PACK_AB_MERGE_C R5, R20, R7, R5 ;  /* 0x000000071405723e */ /* 0x000fe40004806005 */
[----:B------:R-:W-:Y:S02]  /*6d30*/  F2FP.SATFINITE.E5M2.F32.PACK_AB_MERGE_C R4, R2, R0, R3 ;  /* 0x000000000204723e */ /* 0x000fe40004806003 */
[----:B------:R-:W-:Y:S02]  /*6d40*/  F2FP.SATFINITE.E5M2.F32.PACK_AB_MERGE_C R6, R24, R23, R6 ;  /* 0x000000171806723e */ /* 0x000fe40004806006 */
[----:B------:R-:W-:Y:S05]  /*6d50*/  F2FP.SATFINITE.E5M2.F32.PACK_AB_MERGE_C R7, R28, R27, R29 ;  /* 0x0000001b1c07723e */ /* 0x000fea000480601d */
[----:B------:R1:W-:Y:S01]  /*6d60*/  STS.128 [R77+0x1010], R4 ;  /* 0x001010044d007388 */ /* 0x0003e20000000c00 */
[----:B------:R-:W-:Y:S01]  /*6d70*/  @!PT LDS RZ, [RZ] ;  /* 0x00000000fffff984 */ /* 0x000fe20000000800 */
[----:B------:R-:W-:Y:S01]  /*6d80*/  @!PT LDS RZ, [RZ] ;  /* 0x00000000fffff984 */ /* 0x000fe20000000800 */
[----:B------:R-:W-:Y:S01]  /*6d90*/  @!PT LDS RZ, [RZ] ;  /* 0x00000000fffff984 */ /* 0x000fe20000000800 */
[----:B------:R-:W-:Y:S01]  /*6da0*/  @!PT LDS RZ, [RZ] ;  /* 0x00000000fffff984 */ /* 0x000fe20000000800 */
[----:B------:R3:W-:Y:S07]  /*6db0*/  MEMBAR.ALL.CTA ;  /* 0x0000000000007992 */ /* 0x0007ee0000008000 */
[----:B---3--:R-:W3:Y:S02]  /*6dc0*/  FENCE.VIEW.ASYNC.S ;  /* 0x00000000000073c6 */ /* 0x008ee40000000000 */
[----:B---3--:R-:W-:Y:S06]  /*6dd0*/  BAR.SYNC.DEFER_BLOCKING 0x1, 0x80 ;  /* 0x0042000000007b1d */ /* 0x008fec0000010000 */
[----:B------:R-:W-:Y:S05]  /*6de0*/  @P0 BRA `(.L_x_110) ;  /* 0x0000000000300947 */ /* 0x000fea0003800000 */
[----:B------:R-:W-:Y:S02]  /*6df0*/  UIADD3 UR10, UPT, UPT, UR57, 0x1200, URZ ;  /* 0x00001200390a7890 */ /* 0x000fe4000fffe0ff */
[----:B------:R-:W-:Y:S02]  /*6e00*/  UIADD3 UR8, UP0, UPT, UR62, 0x680, URZ ;  /* 0x000006803e087890 */ /* 0x000fe4000ff1e0ff */
[----:B------:R-:W-:Y:S02]  /*6e10*/  USHF.L.U32 UR5, UR51, 0x6, URZ ;  /* 0x0000000633057899 */ /* 0x000fe400080006ff */
[----:B------:R-:W-:Y:S01]  /*6e20*/  MOV R85, UR10 ;  /* 0x0000000a00557c02 */ /* 0x000fe20008000f00 */
[----:B------:R-:W-:Y:S02]  /*6e30*/  USHF.L.U32 UR6, UR50, 0x6, URZ ;  /* 0x0000000632067899 */ /* 0x000fe400080006ff */
[----:B------:R-:W-:Y:S01]  /*6e40*/  UIADD3.X UR9, UPT, UPT, URZ, UR63, URZ, UP0, !UPT ;  /* 0x0000003fff097290 */ /* 0x000fe200087fe4ff */
[----:B------:R-:W-:Y:S01]  /*6e50*/  R2UR UR4, R85 ;  /* 0x00000000550472ca */ /* 0x000fe200000e0000 */
[----:B------:R-:W-:Y:S11]  /*6e60*/  UMOV UR7, UR36 ;  /* 0x0000002400077c82 */ /* 0x000ff60008000000 */
[----:B------:R-:W-:Y:S01]  /*6e70*/  @!UPT UIADD3 URZ, UPT, UPT, URZ, URZ, URZ ;  /* 0x000000fffffff290 */ /* 0x000fe2000fffe0ff */
[----:B------:R3:W-:Y:S01]  /*6e80*/  UTMASTG.3D [UR4], [UR8] ;  /* 0x00000004080073b5 */ /* 0x0007e20008010000 */
[----:B------:R0:W-:Y:S01]  /*6e90*/  UTMACMDFLUSH ;  /* 0x00000000000079b7 */ /* 0x0001e20000000000 */
[----:B---3--:R-:W-:Y:S04]  /*6ea0*/  DEPBAR.LE SB0, 0x0 ;  /* 0x000080000000791a */ /* 0x008fe80000000000 */
.L_x_110:
[----:B------:R-:W-:Y:S05]  /*6eb0*/  BSYNC.RECONVERGENT B0 ;  /* 0x0000000000007941 */ /* 0x000fea0003800200 */
.L_x_109:
[----:B------:R-:W-:Y:S01]  /*6ec0*/  BAR.SYNC.DEFER_BLOCKING 0x1, 0x80 ;  /* 0x0042000000007b1d */ /* 0x000fe20000010000 */
[----:B------:R-:W-:Y:S01]  /*6ed0*/  ISETP.NE.AND P0, PT, R81, 0x2, PT ;  /* 0x000000025100780c */ /* 0x000fe20003f05270 */
[----:B------:R-:W-:Y:S01]  /*6ee0*/  UISETP.NE.AND UP0, UPT, UR61, URZ, UPT ;  /* 0x000000ff3d00728c */ /* 0x000fe2000bf05270 */
[----:B------:R-:W-:Y:S01]  /*6ef0*/  ISETP.NE.AND P1, PT, R36, 0x4, PT ;  /* 0x000000042400780c */ /* 0x000fe20003f25270 */
[----:B------:R-:W-:Y:S01]  /*6f00*/  UIADD3 UR51, UPT, UPT, UR42, UR48, URZ ;  /* 0x000000302a337290 */ /* 0x000fe2000fffe0ff */
[----:B------:R-:W-:Y:S01]  /*6f10*/  SEL R2, RZ, 0x1, P0 ;  /* 0x00000001ff027807 */ /* 0x000fe20000000000 */
[----:B------:R-:W-:Y:S01]  /*6f20*/  UIADD3 UR50, UPT, UPT, UR43, UR49, URZ ;  /* 0x000000312b327290 */ /* 0x000fe2000fffe0ff */
[----:B------:R-:W-:Y:S02]  /*6f30*/  SEL R0, RZ, 0x1, P1 ;  /* 0x00000001ff007807 */ /* 0x000fe40000800000 */
[----:B------:R-:W-:Y:S02]  /*6f40*/  LOP3.LUT R83, R83, R2, RZ, 0x3c, !PT ;  /* 0x0000000253537212 */ /* 0x000fe400078e3cff */
[----:B------:R-:W-:Y:S02]  /*6f50*/  LOP3.LUT R84, R84, R0, RZ, 0x3c, !PT ;  /* 0x0000000054547212 */ /* 0x000fe400078e3cff */
[----:B------:R-:W-:Y:S02]  /*6f60*/  SEL R81, R81, RZ, P0 ;  /* 0x000000ff51517207 */ /* 0x000fe40000000000 */
[----:B------:R-:W-:Y:S01]  /*6f70*/  SEL R36, R36, RZ, P1 ;  /* 0x000000ff24247207 */ /* 0x000fe20000800000 */
[----:B------:R-:W-:Y:S01]  /*6f80*/  UMOV UR36, UR60 ;  /* 0x0000003c00247c82 */ /* 0x000fe20008000000 */
[----:B------:R-:W-:Y:S05]  /*6f90*/  BRA.U UP0, `(.L_x_111) ;  /* 0xffffffe500587547 */ /* 0x000fea000b83ffff */
[----:B------:R-:W-:Y:S05]  /*6fa0*/  EXIT ;  /* 0x000000000000794d */ /* 0x000fea0003800000 */
.L_x_25:
[----:B--2---:R2:W3:Y:S02]  /*6fb0*/  SYNCS.PHASECHK.TRANS64.TRYWAIT P0, [R0+URZ+0x160], R2 ;  /* 0x00016002000075a7 */ /* 0x0044e400080011ff */
[----:B---3--:R-:W-:Y:S05]  /*6fc0*/  @!P0 NANOSLEEP.SYNCS 0x989680 ;  /* 0x009896800000895d */ /* 0x008fea0003900000 */
[----:B------:R-:W3:Y:S02]  /*6fd0*/  @!P0 SYNCS.PHASECHK.TRANS64 P0, [R0+URZ+0x160], R2 ;  /* 0x00016002000085a7 */ /* 0x000ee400080010ff */
[----:B---3--:R-:W-:Y:S05]  /*6fe0*/  @!P0 BRA `(.L_x_25) ;  /* 0xfffffffc00f08947 */ /* 0x008fea000383ffff */
[----:B------:R-:W-:Y:S05]  /*6ff0*/  BRA `(.L_x_112) ;  /* 0xffffffac00187947 */ /* 0x000fea000383ffff */
.L_x_28:
[----:B-1----:R-:W-:-:S07]  /*7000*/  MOV R0, UR33 ;  /* 0x0000002100007c02 */ /* 0x002fce0008000f00 */
.L_x_113:
[----:B-1----:R1:W2:Y:S02]  /*7010*/  SYNCS.PHASECHK.TRANS64.TRYWAIT P0, [R0+URZ+0x68], R3 ;  /* 0x00006803000075a7 */ /* 0x0022a400080011ff */
[----:B--2---:R-:W-:Y:S05]  /*7020*/  @!P0 NANOSLEEP.SYNCS 0x989680 ;  /* 0x009896800000895d */ /* 0x004fea0003900000 */
[----:B------:R-:W2:Y:S02]  /*7030*/  @!P0 SYNCS.PHASECHK.TRANS64 P0, [R0+URZ+0x68], R3 ;  /* 0x00006803000085a7 */ /* 0x000ea400080010ff */
[----:B--2---:R-:W-:Y:S05]  /*7040*/  @!P0 BRA `(.L_x_113) ;  /* 0xfffffffc00f08947 */ /* 0x004fea000383ffff */
[----:B------:R-:W-:Y:S05]  /*7050*/  BRA `(.L_x_27) ;  /* 0xffffffac00647947 */ /* 0x000fea000383ffff */
.L_x_35:
[----:B-1----:R-:W-:-:S07]  /*7060*/  MOV R0, UR17 ;  /* 0x0000001100007c02 */ /* 0x002fce0008000f00 */
.L_x_114:
[----:B-1----:R1:W2:Y:S02]  /*7070*/  SYNCS.PHASECHK.TRANS64.TRYWAIT P0, [R0+URZ+0x68], R3 ;  /* 0x00006803000075a7 */ /* 0x0022a400080011ff */
[----:B--2---:R-:W-:Y:S05]  /*7080*/  @!P0 NANOSLEEP.SYNCS 0x989680 ;  /* 0x009896800000895d */ /* 0x004fea0003900000 */
[----:B------:R-:W2:Y:S02]  /*7090*/  @!P0 SYNCS.PHASECHK.TRANS64 P0, [R0+URZ+0x68], R3 ;  /* 0x00006803000085a7 */ /* 0x000ea400080010ff */
[----:B--2---:R-:W-:Y:S05]  /*70a0*/  @!P0 BRA `(.L_x_114) ;  /* 0xfffffffc00f08947 */ /* 0x004fea000383ffff */
[----:B------:R-:W-:Y:S05]  /*70b0*/  BRA `(.L_x_34) ;  /* 0xffffffb000287947 */ /* 0x000fea000383ffff */
.L_x_40:
[----:B-1----:R1:W2:Y:S02]  /*70c0*/  SYNCS.PHASECHK.TRANS64.TRYWAIT P0, [R3+URZ+0xf0], R0 ;  /* 0x0000f000030075a7 */ /* 0x0022a400080011ff */
[----:B--2---:R-:W-:Y:S05]  /*70d0*/  @!P0 NANOSLEEP.SYNCS 0x989680 ;  /* 0x009896800000895d */ /* 0x004fea0003900000 */
[----:B------:R-:W2:Y:S02]  /*70e0*/  @!P0 SYNCS.PHASECHK.TRANS64 P0, [R3+URZ+0xf0], R0 ;  /* 0x0000f000030085a7 */ /* 0x000ea400080010ff */
[----:B--2---:R-:W-:Y:S05]  /*70f0*/  @!P0 BRA `(.L_x_40) ;  /* 0xfffffffc00f08947 */ /* 0x004fea000383ffff */
[----:B------:R-:W-:Y:S05]  /*7100*/  BRA `(.L_x_115) ;  /* 0xffffffb000d47947 */ /* 0x000fea000383ffff */
.L_x_44:
[----:B------:R-:W-:-:S07]  /*7110*/  MOV R0, UR4 ;  /* 0x0000000400007c02 */ /* 0x000fce0008000f00 */
.L_x_116:
[----:B-1----:R1:W2:Y:S02]  /*7120*/  SYNCS.PHASECHK.TRANS64.TRYWAIT P0, [R0+URZ], R2 ;  /* 0x00000002000075a7 */ /* 0x0022a400080011ff */
[----:B--2---:R-:W-:Y:S05]  /*7130*/  @!P0 NANOSLEEP.SYNCS 0x989680 ;  /* 0x009896800000895d */ /* 0x004fea0003900000 */
[----:B------:R-:W2:Y:S02]  /*7140*/  @!P0 SYNCS.PHASECHK.TRANS64 P0, [R0+URZ], R2 ;  /* 0x00000002000085a7 */ /* 0x000ea400080010ff */
[----:B--2---:R-:W-:Y:S05]  /*7150*/  @!P0 BRA `(.L_x_116) ;  /* 0xfffffffc00f08947 */ /* 0x004fea000383ffff */
[----:B------:R-:W-:Y:S05]  /*7160*/  BRA `(.L_x_117) ;  /* 0xffffffb800587947 */ /* 0x000fea000383ffff */
.L_x_45:
[----:B------:R-:W-:-:S07]  /*7170*/  MOV R0, UR4 ;  /* 0x0000000400007c02 */ /* 0x000fce0008000f00 */
.L_x_118:
[----:B-1----:R1:W2:Y:S02]  /*7180*/  SYNCS.PHASECHK.TRANS64.TRYWAIT P0, [R0+URZ], R3 ;  /* 0x00000003000075a7 */ /* 0x0022a400080011ff */
[----:B--2---:R-:W-:Y:S05]  /*7190*/  @!P0 NANOSLEEP.SYNCS 0x989680 ;  /* 0x009896800000895d */ /* 0x004fea0003900000 */
[----:B------:R-:W2:Y:S02]  /*71a0*/  @!P0 SYNCS.PHASECHK.TRANS64 P0, [R0+URZ], R3 ;  /* 0x00000003000085a7 */ /* 0x000ea400080010ff */
[----:B--2---:R-:W-:Y:S05]  /*71b0*/  @!P0 BRA `(.L_x_118) ;  /* 0xfffffffc00f08947 */ /* 0x004fea000383ffff */
[----:B------:R-:W-:Y:S05]  /*71c0*/  BRA `(.L_x_119) ;  /* 0xffffffb800647947 */ /* 0x000fea000383ffff */
.L_x_46:
[----:B------:R-:W-:-:S07]  /*71d0*/  MOV R0, UR4 ;  /* 0x0000000400007c02 */ /* 0x000fce0008000f00 */
.L_x_120:
[----:B-1----:R1:W2:Y:S02]  /*71e0*/  SYNCS.PHASECHK.TRANS64.TRYWAIT P0, [R0+URZ], R3 ;  /* 0x00000003000075a7 */ /* 0x0022a400080011ff */
[----:B--2---:R-:W-:Y:S05]  /*71f0*/  @!P0 NANOSLEEP.SYNCS 0x989680 ;  /* 0x009896800000895d */ /* 0x004fea0003900000 */
[----:B------:R-:W2:Y:S02]  /*7200*/  @!P0 SYNCS.PHASECHK.TRANS64 P0, [R0+URZ], R3 ;  /* 0x00000003000085a7 */ /* 0x000ea400080010ff */
[----:B--2---:R-:W-:Y:S05]  /*7210*/  @!P0 BRA `(.L_x_120) ;  /* 0xfffffffc00f08947 */ /* 0x004fea000383ffff */
[----:B------:R-:W-:Y:S05]  /*7220*/  BRA `(.L_x_121) ;  /* 0xffffffb800707947 */ /* 0x000fea000383ffff */
.L_x_47:
[----:B------:R-:W-:-:S07]  /*7230*/  MOV R0, UR4 ;  /* 0x0000000400007c02 */ /* 0x000fce0008000f00 */
.L_x_122:
[----:B-1----:R1:W2:Y:S02]  /*7240*/  SYNCS.PHASECHK.TRANS64.TRYWAIT P0, [R0+URZ], R3 ;  /* 0x00000003000075a7 */ /* 0x0022a400080011ff */
[----:B--2---:R-:W-:Y:S05]  /*7250*/  @!P0 NANOSLEEP.SYNCS 0x989680 ;  /* 0x009896800000895d */ /* 0x004fea0003900000 */
[----:B------:R-:W2:Y:S02]  /*7260*/  @!P0 SYNCS.PHASECHK.TRANS64 P0, [R0+URZ], R3 ;  /* 0x00000003000085a7 */ /* 0x000ea400080010ff */
[----:B--2---:R-:W-:Y:S05]  /*7270*/  @!P0 BRA `(.L_x_122) ;  /* 0xfffffffc00f08947 */ /* 0x004fea000383ffff */
[----:B------:R-:W-:Y:S05]  /*7280*/  BRA `(.L_x_123) ;  /* 0xffffffb8007c7947 */ /* 0x000fea000383ffff */
.L_x_48:
[----:B------:R-:W-:-:S07]  /*7290*/  MOV R0, UR4 ;  /* 0x0000000400007c02 */ /* 0x000fce0008000f00 */
.L_x_124:
[----:B-1----:R1:W2:Y:S02]  /*72a0*/  SYNCS.PHASECHK.TRANS64.TRYWAIT P0, [R0+URZ], R3 ;  /* 0x00000003000075a7 */ /* 0x0022a400080011ff */
[----:B--2---:R-:W-:Y:S05]  /*72b0*/  @!P0 NANOSLEEP.SYNCS 0x989680 ;  /* 0x009896800000895d */ /* 0x004fea0003900000 */
[----:B------:R-:W2:Y:S02]  /*72c0*/  @!P0 SYNCS.PHASECHK.TRANS64 P0, [R0+URZ], R3 ;  /* 0x00000003000085a7 */ /* 0x000ea400080010ff */
[----:B--2---:R-:W-:Y:S05]  /*72d0*/  @!P0 BRA `(.L_x_124) ;  /* 0xfffffffc00f08947 */ /* 0x004fea000383ffff */
[----:B------:R-:W-:Y:S05]  /*72e0*/  BRA `(.L_x_125) ;  /* 0xffffffb800887947 */ /* 0x000fea000383ffff */
.L_x_49:
[----:B------:R-:W-:-:S07]  /*72f0*/  MOV R0, UR4 ;  /* 0x0000000400007c02 */ /* 0x000fce0008000f00 */
.L_x_126:
[----:B-1----:R1:W2:Y:S02]  /*7300*/  SYNCS.PHASECHK.TRANS64.TRYWAIT P0, [R0+URZ], R3 ;  /* 0x00000003000075a7 */ /* 0x0022a400080011ff */
[----:B--2---:R-:W-:Y:S05]  /*7310*/  @!P0 NANOSLEEP.SYNCS 0x989680 ;  /* 0x009896800000895d */ /* 0x004fea0003900000 */
[----:B------:R-:W2:Y:S02]  /*7320*/  @!P0 SYNCS.PHASECHK.TRANS64 P0, [R0+URZ], R3 ;  /* 0x00000003000085a7 */ /* 0x000ea400080010ff */
[----:B--2---:R-:W-:Y:S05]  /*7330*/  @!P0 BRA `(.L_x_126) ;  /* 0xfffffffc00f08947 */ /* 0x004fea000383ffff */
[----:B------:R-:W-:Y:S05]  /*7340*/  BRA `(.L_x_127) ;  /* 0xffffffb800947947 */ /* 0x000fea000383ffff */
.L_x_50:
[----:B------:R-:W-:-:S07]  /*7350*/  MOV R0, UR4 ;  /* 0x0000000400007c02 */ /* 0x000fce0008000f00 */
.L_x_128:
[----:B-1----:R1:W2:Y:S02]  /*7360*/  SYNCS.PHASECHK.TRANS64.TRYWAIT P0, [R0+URZ], R3 ;  /* 0x00000003000075a7 */ /* 0x0022a400080011ff */
[----:B--2---:R-:W-:Y:S05]  /*7370*/  @!P0 NANOSLEEP.SYNCS 0x989680 ;  /* 0x009896800000895d */ /* 0x004fea0003900000 */
[----:B------:R-:W2:Y:S02]  /*7380*/  @!P0 SYNCS.PHASECHK.TRANS64 P0, [R0+URZ], R3 ;  /* 0x00000003000085a7 */ /* 0x000ea400080010ff */
[----:B--2---:R-:W-:Y:S05]  /*7390*/  @!P0 BRA `(.L_x_128) ;  /* 0xfffffffc00f08947 */ /* 0x004fea000383ffff */
[----:B------:R-:W-:Y:S05]  /*73a0*/  BRA `(.L_x_129) ;  /* 0xffffffb800a07947 */ /* 0x000fea000383ffff */
.L_x_51:
[----:B------:R-:W-:-:S07]  /*73b0*/  MOV R0, UR4 ;  /* 0x0000000400007c02 */ /* 0x000fce0008000f00 */
.L_x_130:
[----:B-1----:R1:W2:Y:S02]  /*73c0*/  SYNCS.PHASECHK.TRANS64.TRYWAIT P0, [R0+URZ], R3 ;  /* 0x00000003000075a7 */ /* 0x0022a400080011ff */
[----:B--2---:R-:W-:Y:S05]  /*73d0*/  @!P0 NANOSLEEP.SYNCS 0x989680 ;  /* 0x009896800000895d */ /* 0x004fea0003900000 */
[----:B------:R-:W2:Y:S02]  /*73e0*/  @!P0 SYNCS.PHASECHK.TRANS64 P0, [R0+URZ], R3 ;  /* 0x00000003000085a7 */ /* 0x000ea400080010ff */
[----:B--2---:R-:W-:Y:S05]  /*73f0*/  @!P0 BRA `(.L_x_130) ;  /* 0xfffffffc00f08947 */ /* 0x004fea000383ffff */
[----:B------:R-:W-:Y:S05]  /*7400*/  BRA `(.L_x_131) ;  /* 0xffffffb800ac7947 */ /* 0x000fea000383ffff */
.L_x_52:
[----:B------:R-:W-:-:S07]  /*7410*/  MOV R0, UR4 ;  /* 0x0000000400007c02 */ /* 0x000fce0008000f00 */
.L_x_132:
[----:B-1----:R1:W2:Y:S02]  /*7420*/  SYNCS.PHASECHK.TRANS64.TRYWAIT P0, [R0+URZ], R3 ;  /* 0x00000003000075a7 */ /* 0x0022a400080011ff */
[----:B--2---:R-:W-:Y:S05]  /*7430*/  @!P0 NANOSLEEP.SYNCS 0x989680 ;  /* 0x009896800000895d */ /* 0x004fea0003900000 */
[----:B------:R-:W2:Y:S02]  /*7440*/  @!P0 SYNCS.PHASECHK.TRANS64 P0, [R0+URZ], R3 ;  /* 0x00000003000085a7 */ /* 0x000ea400080010ff */
[----:B--2---:R-:W-:Y:S05]  /*7450*/  @!P0 BRA `(.L_x_132) ;  /* 0xfffffffc00f08947 */ /* 0x004fea000383ffff */
[----:B------:R-:W-:Y:S05]  /*7460*/  BRA `(.L_x_133) ;  /* 0xffffffb800b87947 */ /* 0x000fea000383ffff */
.L_x_53:
[----:B------:R-:W-:-:S07]  /*7470*/  MOV R0, UR4 ;  /* 0x0000000400007c02 */ /* 0x000fce0008000f00 */
.L_x_134:
[----:B-1----:R1:W2:Y:S02]  /*7480*/  SYNCS.PHASECHK.TRANS64.TRYWAIT P0, [R0+URZ], R3 ;  /* 0x00000003000075a7 */ /* 0x0022a400080011ff */
[----:B--2---:R-:W-:Y:S05]  /*7490*/  @!P0 NANOSLEEP.SYNCS 0x989680 ;  /* 0x009896800000895d */ /* 0x004fea0003900000 */
[----:B------:R-:W2:Y:S02]  /*74a0*/  @!P0 SYNCS.PHASECHK.TRANS64 P0, [R0+URZ], R3 ;  /* 0x00000003000085a7 */ /* 0x000ea400080010ff */
[----:B--2---:R-:W-:Y:S05]  /*74b0*/  @!P0 BRA `(.L_x_134) ;  /* 0xfffffffc00f08947 */ /* 0x004fea000383ffff */
[----:B------:R-:W-:Y:S05]  /*74c0*/  BRA `(.L_x_135) ;  /* 0xffffffb800c47947 */ /* 0x000fea000383ffff */
.L_x_54:
[----:B------:R-:W-:-:S07]  /*74d0*/  MOV R0, UR4 ;  /* 0x0000000400007c02 */ /* 0x000fce0008000f00 */
.L_x_136:
[----:B-1----:R1:W2:Y:S02]  /*74e0*/  SYNCS.PHASECHK.TRANS64.TRYWAIT P0, [R0+URZ], R3 ;  /* 0x00000003000075a7 */ /* 0x0022a400080011ff */
[----:B--2---:R-:W-:Y:S05]  /*74f0*/  @!P0 NANOSLEEP.SYNCS 0x989680 ;  /* 0x009896800000895d */ /* 0x004fea0003900000 */
[----:B------:R-:W2:Y:S02]  /*7500*/  @!P0 SYNCS.PHASECHK.TRANS64 P0, [R0+URZ], R3 ;  /* 0x00000003000085a7 */ /* 0x000ea400080010ff */
[----:B--2---:R-:W-:Y:S05]  /*7510*/  @!P0 BRA `(.L_x_136) ;  /* 0xfffffffc00f08947 */ /* 0x004fea000383ffff */
[----:B------:R-:W-:Y:S05]  /*7520*/  BRA `(.L_x_137) ;  /* 0xffffffb800d07947 */ /* 0x000fea000383ffff */
.L_x_55:
[----:B------:R-:W-:-:S07]  /*7530*/  MOV R0, UR4 ;  /* 0x0000000400007c02 */ /* 0x000fce0008000f00 */
.L_x_138:
[----:B-1----:R1:W2:Y:S02]  /*7540*/  SYNCS.PHASECHK.TRANS64.TRYWAIT P0, [R0+URZ], R3 ;  /* 0x00000003000075a7 */ /* 0x0022a400080011ff */
[----:B--2---:R-:W-:Y:S05]  /*7550*/  @!P0 NANOSLEEP.SYNCS 0x989680 ;  /* 0x009896800000895d */ /* 0x004fea0003900000 */
[----:B------:R-:W2:Y:S02]  /*7560*/  @!P0 SYNCS.PHASECHK.TRANS64 P0, [R0+URZ], R3 ;  /* 0x00000003000085a7 */ /* 0x000ea400080010ff */
[----:B--2---:R-:W-:Y:S05]  /*7570*/  @!P0 BRA `(.L_x_138) ;  /* 0xfffffffc00f08947 */ /* 0x004fea000383ffff */
[----:B------:R-:W-:Y:S05]  /*7580*/  BRA `(.L_x_139) ;  /* 0xffffffb800dc7947 */ /* 0x000fea000383ffff */
.L_x_58:
[----:B-1----:R1:W2:Y:S02]  /*7590*/  SYNCS.PHASECHK.TRANS64.TRYWAIT P0, [R2+URZ+0x150], R4 ;  /* 0x00015004020075a7 */ /* 0x0022a400080011ff */
[----:B--2---:R-:W-:Y:S05]  /*75a0*/  @!P0 NANOSLEEP.SYNCS 0x989680 ;  /* 0x009896800000895d */ /* 0x004fea0003900000 */
[----:B------:R-:W2:Y:S02]  /*75b0*/  @!P0 SYNCS.PHASECHK.TRANS64 P0, [R2+URZ+0x150], R4 ;  /* 0x00015004020085a7 */ /* 0x000ea400080010ff */
[----:B--2---:R-:W-:Y:S05]  /*75c0*/  @!P0 BRA `(.L_x_58) ;  /* 0xfffffffc00f08947 */ /* 0x004fea000383ffff */
[----:B------:R-:W-:Y:S05]  /*75d0*/  BRA `(.L_x_140) ;  /* 0xffffffbc00387947 */ /* 0x000fea000383ffff */
.L_x_59:
[----:B------:R-:W-:-:S07]  /*75e0*/  MOV R2, UR5 ;  /* 0x0000000500027c02 */ /* 0x000fce0008000f00 */
.L_x_141:
[----:B-1----:R1:W2:Y:S02]  /*75f0*/  SYNCS.PHASECHK.TRANS64.TRYWAIT P0, [R2+URZ+0x100], R5 ;  /* 0x00010005020075a7 */ /* 0x0022a400080011ff */
[----:B--2---:R-:W-:Y:S05]  /*7600*/  @!P0 NANOSLEEP.SYNCS 0x989680 ;  /* 0x009896800000895d */ /* 0x004fea0003900000 */
[----:B------:R-:W2:Y:S02]  /*7610*/  @!P0 SYNCS.PHASECHK.TRANS64 P0, [R2+URZ+0x100], R5 ;  /* 0x00010005020085a7 */ /* 0x000ea400080010ff */
[----:B--2---:R-:W-:Y:S05]  /*7620*/  @!P0 BRA `(.L_x_141) ;  /* 0xfffffffc00f08947 */ /* 0x004fea000383ffff */
[----:B------:R-:W-:Y:S05]  /*7630*/  BRA `(.L_x_142) ;  /* 0xffffffbc00487947 */ /* 0x000fea000383ffff */
.L_x_60:
[----:B-1----:R1:W2:Y:S02]  /*7640*/  SYNCS.PHASECHK.TRANS64.TRYWAIT P1, [R2+URZ+0xf0], R4 ;  /* 0x0000f004020075a7 */ /* 0x0022a400080211ff */
[----:B--2---:R-:W-:Y:S05]  /*7650*/  @!P1 NANOSLEEP.SYNCS 0x989680 ;  /* 0x009896800000995d */ /* 0x004fea0003900000 */
[----:B------:R-:W2:Y:S02]  /*7660*/  @!P1 SYNCS.PHASECHK.TRANS64 P1, [R2+URZ+0xf0], R4 ;  /* 0x0000f004020095a7 */ /* 0x000ea400080210ff */
[----:B--2---:R-:W-:Y:S05]  /*7670*/  @!P1 BRA `(.L_x_60) ;  /* 0xfffffffc00f09947 */ /* 0x004fea000383ffff */
[----:B------:R-:W-:Y:S05]  /*7680*/  BRA `(.L_x_143) ;  /* 0xffffffbc00787947 */ /* 0x000fea000383ffff */
.L_x_63:
[----:B------:R-:W-:-:S07]  /*7690*/  MOV R0, UR5 ;  /* 0x0000000500007c02 */ /* 0x000fce0008000f00 */
.L_x_144:
[----:B-1----:R1:W2:Y:S02]  /*76a0*/  SYNCS.PHASECHK.TRANS64.TRYWAIT P0, [R0+URZ+0x100], R2 ;  /* 0x00010002000075a7 */ /* 0x0022a400080011ff */
[----:B--2---:R-:W-:Y:S05]  /*76b0*/  @!P0 NANOSLEEP.SYNCS 0x989680 ;  /* 0x009896800000895d */ /* 0x004fea0003900000 */
[----:B------:R-:W2:Y:S02]  /*76c0*/  @!P0 SYNCS.PHASECHK.TRANS64 P0, [R0+URZ+0x100], R2 ;  /* 0x00010002000085a7 */ /* 0x000ea400080010ff */
[----:B--2---:R-:W-:Y:S05]  /*76d0*/  @!P0 BRA `(.L_x_144) ;  /* 0xfffffffc00f08947 */ /* 0x004fea000383ffff */
[----:B------:R-:W-:Y:S05]  /*76e0*/  BRA `(.L_x_62) ;  /* 0xffffffbc00cc7947 */ /* 0x000fea000383ffff */
.L_x_70:
[----:B-1----:R1:W2:Y:S02]  /*76f0*/  SYNCS.PHASECHK.TRANS64.TRYWAIT P1, [R0+URZ+0xf0], R2 ;  /* 0x0000f002000075a7 */ /* 0x0022a400080211ff */
[----:B--2---:R-:W-:Y:S05]  /*7700*/  @!P1 NANOSLEEP.SYNCS 0x989680 ;  /* 0x009896800000995d */ /* 0x004fea0003900000 */
[----:B------:R-:W2:Y:S02]  /*7710*/  @!P1 SYNCS.PHASECHK.TRANS64 P1, [R0+URZ+0xf0], R2 ;  /* 0x0000f002000095a7 */ /* 0x000ea400080210ff */
[----:B--2---:R-:W-:Y:S05]  /*7720*/  @!P1 BRA `(.L_x_70) ;  /* 0xfffffffc00f09947 */ /* 0x004fea000383ffff */
[----:B------:R-:W-:Y:S05]  /*7730*/  BRA `(.L_x_145) ;  /* 0xffffffc400407947 */ /* 0x000fea000383ffff */
.L_x_71:
[----:B------:R-:W-:-:S07]  /*7740*/  MOV R2, UR7 ;  /* 0x0000000700027c02 */ /* 0x000fce0008000f00 */
.L_x_146:
[----:B-1----:R1:W2:Y:S02]  /*7750*/  SYNCS.PHASECHK.TRANS64.TRYWAIT P0, [R2+URZ+0x130], R0 ;  /* 0x00013000020075a7 */ /* 0x0022a400080011ff */
[----:B--2---:R-:W-:Y:S05]  /*7760*/  @!P0 NANOSLEEP.SYNCS 0x989680 ;  /* 0x009896800000895d */ /* 0x004fea0003900000 */
[----:B------:R-:W2:Y:S02]  /*7770*/  @!P0 SYNCS.PHASECHK.TRANS64 P0, [R2+URZ+0x130], R0 ;  /* 0x00013000020085a7 */ /* 0x000ea400080010ff */
[----:B--2---:R-:W-:Y:S05]  /*7780*/  @!P0 BRA `(.L_x_146) ;  /* 0xfffffffc00f08947 */ /* 0x004fea000383ffff */
[----:B------:R-:W-:Y:S05]  /*7790*/  BRA `(.L_x_147) ;  /* 0xffffffc400907947 */ /* 0x000fea000383ffff */
.L_x_74:
[----:B------:R-:W-:Y:S07]  /*77a0*/  MOV R0, UR6 ;  /* 0x0000000600007c02 */ /* 0x000fee0008000f00 */
.L_x_148:
[----:B-1----:R1:W2:Y:S02]  /*77b0*/  SYNCS.PHASECHK.TRANS64.TRYWAIT P0, [R0+URZ], R2 ;  /* 0x00000002000075a7 */ /* 0x0022a400080011ff */
[----:B--2---:R-:W-:Y:S05]  /*77c0*/  @!P0 NANOSLEEP.SYNCS 0x989680 ;  /* 0x009896800000895d */ /* 0x004fea0003900000 */
[----:B------:R-:W2:Y:S02]  /*77d0*/  @!P0 SYNCS.PHASECHK.TRANS64 P0, [R0+URZ], R2 ;  /* 0x00000002000085a7 */ /* 0x000ea400080010ff */
[----:B--2---:R-:W-:Y:S05]  /*77e0*/  @!P0 BRA `(.L_x_148) ;  /* 0xfffffffc00f08947 */ /* 0x004fea000383ffff */
[----:B------:R-:W-:Y:S05]  /*77f0*/  BRA `(.L_x_73) ;  /* 0xffffffc400ac7947 */ /* 0x000fea000383ffff */
.L_x_77:
[----:B------:R-:W-:-:S07]  /*7800*/  MOV R0, UR6 ;  /* 0x0000000600007c02 */ /* 0x000fce0008000f00 */
.L_x_149:
[----:B--2---:R2:W4:Y:S02]  /*7810*/  SYNCS.PHASECHK.TRANS64.TRYWAIT P0, [R0+URZ], R2 ;  /* 0x00000002000075a7 */ /* 0x00452400080011ff */
[----:B----4-:R-:W-:Y:S05]  /*7820*/  @!P0 NANOSLEEP.SYNCS 0x989680 ;  /* 0x009896800000895d */ /* 0x010fea0003900000 */
[----:B------:R-:W4:Y:S02]  /*7830*/  @!P0 SYNCS.PHASECHK.TRANS64 P0, [R0+URZ], R2 ;  /* 0x00000002000085a7 */ /* 0x000f2400080010ff */
[----:B----4-:R-:W-:Y:S05]  /*7840*/  @!P0 BRA `(.L_x_149) ;  /* 0xfffffffc00f08947 */ /* 0x010fea000383ffff */
[----:B------:R-:W-:Y:S05]  /*7850*/  BRA `(.L_x_150) ;  /* 0xffffffc800887947 */ /* 0x000fea000383ffff */
.L_x_78:
[----:B------:R-:W-:-:S07]  /*7860*/  MOV R0, UR6 ;  /* 0x0000000600007c02 */ /* 0x000fce0008000f00 */
.L_x_151:
[----:B-1----:R1:W2:Y:S02]  /*7870*/  SYNCS.PHASECHK.TRANS64.TRYWAIT P0, [R0+URZ], R3 ;  /* 0x00000003000075a7 */ /* 0x0022a400080011ff */
[----:B--2---:R-:W-:Y:S05]  /*7880*/  @!P0 NANOSLEEP.SYNCS 0x989680 ;  /* 0x009896800000895d */ /* 0x004fea0003900000 */
[----:B------:R-:W2:Y:S02]  /*7890*/  @!P0 SYNCS.PHASECHK.TRANS64 P0, [R0+URZ], R3 ;  /* 0x00000003000085a7 */ /* 0x000ea400080010ff */
[----:B--2---:R-:W-:Y:S05]  /*78a0*/  @!P0 BRA `(.L_x_151) ;  /* 0xfffffffc00f08947 */ /* 0x004fea000383ffff */
[----:B------:R-:W-:Y:S05]  /*78b0*/  BRA `(.L_x_152) ;  /* 0xffffffc800947947 */ /* 0x000fea000383ffff */
.L_x_79:
[----:B------:R-:W-:-:S07]  /*78c0*/  MOV R0, UR6 ;  /* 0x0000000600007c02 */ /* 0x000fce0008000f00 */
.L_x_153:
[----:B-1----:R1:W2:Y:S02]  /*78d0*/  SYNCS.PHASECHK.TRANS64.TRYWAIT P0, [R0+URZ], R3 ;  /* 0x00000003000075a7 */ /* 0x0022a400080011ff */
[----:B--2---:R-:W-:Y:S05]  /*78e0*/  @!P0 NANOSLEEP.SYNCS 0x989680 ;  /* 0x009896800000895d */ /* 0x004fea0003900000 */
[----:B------:R-:W2:Y:S02]  /*78f0*/  @!P0 SYNCS.PHASECHK.TRANS64 P0, [R0+URZ], R3 ;  /* 0x00000003000085a7 */ /* 0x000ea400080010ff */
[----:B--2---:R-:W-:Y:S05]  /*7900*/  @!P0 BRA `(.L_x_153) ;  /* 0xfffffffc00f08947 */ /* 0x004fea000383ffff */
[----:B------:R-:W-:Y:S05]  /*7910*/  BRA `(.L_x_154) ;  /* 0xffffffc800a07947 */ /* 0x000fea000383ffff */
.L_x_80:
[----:B-1----:R-:W-:-:S07]  /*7920*/  MOV R0, UR7 ;  /* 0x0000000700007c02 */ /* 0x002fce0008000f00 */
.L_x_155:
[----:B-1----:R1:W2:Y:S02]  /*7930*/  SYNCS.PHASECHK.TRANS64.TRYWAIT P0, [R0+URZ], R2 ;  /* 0x00000002000075a7 */ /* 0x0022a400080011ff */
[----:B--2---:R-:W-:Y:S05]  /*7940*/  @!P0 NANOSLEEP.SYNCS 0x989680 ;  /* 0x009896800000895d */ /* 0x004fea0003900000 */
[----:B------:R-:W2:Y:S02]  /*7950*/  @!P0 SYNCS.PHASECHK.TRANS64 P0, [R0+URZ], R2 ;  /* 0x00000002000085a7 */ /* 0x000ea400080010ff */
[----:B--2---:R-:W-:Y:S05]  /*7960*/  @!P0 BRA `(.L_x_155) ;  /* 0xfffffffc00f08947 */ /* 0x004fea000383ffff */
[----:B------:R-:W-:Y:S05]  /*7970*/  BRA `(.L_x_156) ;  /* 0xffffffc800ac7947 */ /* 0x000fea000383ffff */
.L_x_85:
[----:B---3--:R3:W1:Y:S02]  /*7980*/  SYNCS.PHASECHK.TRANS64.TRYWAIT P0, [R7+URZ+0xf0], R0 ;  /* 0x0000f000070075a7 */ /* 0x00866400080011ff */
[----:B-1----:R-:W-:Y:S05]  /*7990*/  @!P0 NANOSLEEP.SYNCS 0x989680 ;  /* 0x009896800000895d */ /* 0x002fea0003900000 */
[----:B------:R-:W1:Y:S02]  /*79a0*/  @!P0 SYNCS.PHASECHK.TRANS64 P0, [R7+URZ+0xf0], R0 ;  /* 0x0000f000070085a7 */ /* 0x000e6400080010ff */
[----:B-1----:R-:W-:Y:S05]  /*79b0*/  @!P0 BRA `(.L_x_85) ;  /* 0xfffffffc00f08947 */ /* 0x002fea000383ffff */
[----:B------:R-:W-:Y:S05]  /*79c0*/  BRA `(.L_x_157) ;  /* 0xffffffcc00bc7947 */ /* 0x000fea000383ffff */
.L_x_88:
[----:B-1----:R-:W-:Y:S07]  /*79d0*/  MOV R0, UR19 ;  /* 0x0000001300007c02 */ /* 0x002fee0008000f00 */
.L_x_158:
[----:B-1----:R1:W2:Y:S02]  /*79e0*/  SYNCS.PHASECHK.TRANS64.TRYWAIT P2, [R0+URZ+0xe8], R7 ;  /* 0x0000e807000075a7 */ /* 0x0022a400080411ff */
[----:B--2---:R-:W-:Y:S05]  /*79f0*/  @!P2 NANOSLEEP.SYNCS 0x989680 ;  /* 0x009896800000a95d */ /* 0x004fea0003900000 */
[----:B------:R-:W2:Y:S02]  /*7a00*/  @!P2 SYNCS.PHASECHK.TRANS64 P2, [R0+URZ+0xe8], R7 ;  /* 0x0000e8070000a5a7 */ /* 0x000ea400080410ff */
[----:B--2---:R-:W-:Y:S05]  /*7a10*/  @!P2 BRA `(.L_x_158) ;  /* 0xfffffffc00f0a947 */ /* 0x004fea000383ffff */
[----:B------:R-:W-:Y:S05]  /*7a20*/  BRA `(.L_x_87) ;  /* 0xffffffd400047947 */ /* 0x000fea000383ffff */
.L_x_91:
[----:B-1----:R-:W-:Y:S07]  /*7a30*/  MOV R0, UR19 ;  /* 0x0000001300007c02 */ /* 0x002fee0008000f00 */
.L_x_159:
[----:B-1----:R1:W2:Y:S02]  /*7a40*/  SYNCS.PHASECHK.TRANS64.TRYWAIT P0, [R0+URZ+0xd8], R6 ;  /* 0x0000d806000075a7 */ /* 0x0022a400080011ff */
[----:B--2---:R-:W-:Y:S05]  /*7a50*/  @!P0 NANOSLEEP.SYNCS 0x989680 ;  /* 0x009896800000895d */ /* 0x004fea0003900000 */
[----:B------:R-:W2:Y:S02]  /*7a60*/  @!P0 SYNCS.PHASECHK.TRANS64 P0, [R0+URZ+0xd8], R6 ;  /* 0x0000d806000085a7 */ /* 0x000ea400080010ff */
[----:B--2---:R-:W-:Y:S05]  /*7a70*/  @!P0 BRA `(.L_x_159) ;  /* 0xfffffffc00f08947 */ /* 0x004fea000383ffff */
[----:B------:R-:W-:Y:S05]  /*7a80*/  BRA `(.L_x_160) ;  /* 0xffffffd400507947 */ /* 0x000fea000383ffff */
.L_x_94:
[----:B---3--:R3:W1:Y:S02]  /*7a90*/  SYNCS.PHASECHK.TRANS64.TRYWAIT P0, [R3+URZ+0xf0], R0 ;  /* 0x0000f000030075a7 */ /* 0x00866400080011ff */
[----:B-1----:R-:W-:Y:S05]  /*7aa0*/  @!P0 NANOSLEEP.SYNCS 0x989680 ;  /* 0x009896800000895d */ /* 0x002fea0003900000 */
[----:B------:R-:W1:Y:S02]  /*7ab0*/  @!P0 SYNCS.PHASECHK.TRANS64 P0, [R3+URZ+0xf0], R0 ;  /* 0x0000f000030085a7 */ /* 0x000e6400080010ff */
[----:B-1----:R-:W-:Y:S05]  /*7ac0*/  @!P0 BRA `(.L_x_94) ;  /* 0xfffffffc00f08947 */ /* 0x002fea000383ffff */
[----:B------:R-:W-:Y:S05]  /*7ad0*/  BRA `(.L_x_161) ;  /* 0xffffffd8009c7947 */ /* 0x000fea000383ffff */
.L_x_105:
[----:B-1----:R-:W-:Y:S04]  /*7ae0*/  MOV R0, UR57 ;  /* 0x0000003900007c02 */ /* 0x002fe80008000f00 */
[----:B------:R1:W2:Y:S03]  /*7af0*/  SYNCS.PHASECHK.TRANS64.TRYWAIT P1, [R0+URZ+0xd0], R4 ;  /* 0x0000d004000075a7 */ /* 0x0002a600080211ff */
[----:B--2---:R-:W-:Y:S05]  /*7b00*/  @!P1 NANOSLEEP.SYNCS 0x989680 ;  /* 0x009896800000995d */ /* 0x004fea0003900000 */
[----:B------:R-:W2:Y:S02]  /*7b10*/  @!P1 SYNCS.PHASECHK.TRANS64 P1, [R0+URZ+0xd0], R4 ;  /* 0x0000d004000095a7 */ /* 0x000ea400080210ff */
[----:B--2---:R-:W-:Y:S05]  /*7b20*/  @!P1 BRA `(.L_x_105) ;  /* 0xfffffffc00ec9947 */ /* 0x004fea000383ffff */
[----:B------:R-:W-:Y:S05]  /*7b30*/  BRA `(.L_x_104) ;  /* 0xffffffe400c07947 */ /* 0x000fea000383ffff */
.L_x_107:
[----:B------:R1:W1:Y:S02]  /*7b40*/  SYNCS.PHASECHK.TRANS64.TRYWAIT P1, [R22+URZ+0x110], R3 ;  /* 0x00011003160075a7 */ /* 0x00026400080211ff */
[----:B-1----:R-:W-:Y:S05]  /*7b50*/  @!P1 NANOSLEEP.SYNCS 0x989680 ;  /* 0x009896800000995d */ /* 0x002fea0003900000 */
[----:B------:R-:W1:Y:S02]  /*7b60*/  @!P1 SYNCS.PHASECHK.TRANS64 P1, [R22+URZ+0x110], R3 ;  /* 0x00011003160095a7 */ /* 0x000e6400080210ff */
[----:B-1----:R-:W-:Y:S05]  /*7b70*/  @!P1 BRA `(.L_x_107) ;  /* 0xfffffffc00f09947 */ /* 0x002fea000383ffff */
[----:B------:R-:W-:Y:S05]  /*7b80*/  BRA `(.L_x_106) ;  /* 0xffffffe400fc7947 */ /* 0x000fea000383ffff */
        .weak           $__internal_0_$__cuda_sm10x_tcgen05_guardrail_trap_col_being_dealloced_not_returned_by_alloc
        .type           $__internal_0_$__cuda_sm10x_tcgen05_guardrail_trap_col_being_dealloced_not_returned_by_alloc,@function
        .size           $__internal_0_$__cuda_sm10x_tcgen05_guardrail_trap_col_being_dealloced_not_returned_by_alloc,($__internal_1_$__cuda_sm10x_tcgen05_guardrail_trap_phase_invalid_during_alloc - $__internal_0_$__cuda_sm10x_tcgen05_guardrail_trap_col_being_dealloced_not_returned_by_alloc)
$__internal_0_$__cuda_sm10x_tcgen05_guardrail_trap_col_being_dealloced_not_returned_by_alloc:
[----:B------:R-:W-:Y:S05]  /*7b90*/  BPT.TRAP 0x1 ;  /* 0x000000040000795c */ /* 0x000fea0000300000 */
[----:B------:R-:W-:-:S04]  /*7ba0*/  HFMA2 R3, -RZ, RZ, 0, 0 ;  /* 0x00000000ff037431 */ /* 0x000fc800000001ff */
[----:B------:R-:W-:Y:S05]  /*7bb0*/  RET.REL.NODEC R2 `(_ZN7cutlass13device_kernelINS_4gemm6kernel13GemmUniversalIN4cute5tupleIJiiiiEEENS1_10collective13CollectiveMmaINS1_35MainloopSm100TmaUmmaWarpSpecializedILi13ELi2ELi4ENS5_IJNS4_1CILi4EEESB_NSA_ILi1EEEEEEEENS5_IJNSA_ILi64EEESF_NSA_ILi128EEEEEENS_12float_e5m2_tENS5_IJlSC_lEEESI_SJ_NS4_8TiledMMAINS4_8MMA_AtomIJNS4_10MMA_TraitsINS4_19SM100_MMA_F8F6F4_SSEJSI_SI_fSF_SF_NS4_17integral_constantINS4_4UMMA5MajorELSQ_0EEESR_NSO_INSP_7ScaleInELSS_0EEEST_EEEEEENS4_6LayoutINS5_IJSC_SC_SC_EEENS5_IJNSA_ILi0EEESY_SY_EEEEENS5_IJNS4_10UnderscoreES11_S11_EEEEENS4_23SM90_TMA_LOAD_MULTICASTENS4_14ComposedLayoutINS4_7SwizzleILi3ELi4ELi3EEENS4_18smem_ptr_flag_bitsILi8EEENSW_INS5_IJNSA_ILi8EEESG_EEENS5_IJSG_SC_EEEEEEEvNS4_8identityES14_S1E_vS1F_EENS_8epilogue10collective18CollectiveEpilogueINS1H_23Sm100TmaWarpSpecializedILi1ELi1ELi32ELb0ELb0EEEJSH_NS5_IJNSW_ISF_SC_EES1M_EEESI_SJ_SI_SJ_NS1H_6fusion15FusionCallbacksIS1L_NS1O_17LinearCombinationISI_fSI_fLNS_15FloatRoundStyleE2EEESH_S1N_JEEENS4_5SM1004TMEM4LOAD26SM100_TMEM_LOAD_16dp32b32xENS4_13SM90_TMA_LOADENS15_INS16_ILi2ELi4ELi3EEES19_NSW_INS5_IJS1A_SF_EEENS5_IJSF_SC_EEEEEEENS4_39AutoVectorizingCopyWithAssumedAlignmentILi128EEENS4_14SM90_TMA_STOREES23_S25_S25_EEEvvEEEEvNT_6ParamsE) ;  /* 0xffffff8402107950 */ /* 0x000fea0003c3ffff */
        .weak           $__internal_1_$__cuda_sm10x_tcgen05_guardrail_trap_phase_invalid_during_alloc
        .type           $__internal_1_$__cuda_sm10x_tcgen05_guardrail_trap_phase_invalid_during_alloc,@function
        .size           $__internal_1_$__cuda_sm10x_tcgen05_guardrail_trap_phase_invalid_during_alloc,($__internal_2_$__cuda_sm10x_tcgen05_guardrail_trap_unallocated_columns_being_dealloced - $__internal_1_$__cuda_sm10x_tcgen05_guardrail_trap_phase_invalid_during_alloc)
$__internal_1_$__cuda_sm10x_tcgen05_guardrail_trap_phase_invalid_during_alloc:
[----:B------:R-:W-:Y:S05]  /*7bc0*/  BPT.TRAP 0x1 ;  /* 0x000000040000795c */ /* 0x000fea0000300000 */
[----:B------:R-:W-:-:S04]  /*7bd0*/  MOV R5, 0x0 ;  /* 0x0000000000057802 */ /* 0x000fc80000000f00 */
[----:B------:R-:W-:Y:S05]  /*7be0*/  RET.REL.NODEC R4 `(_ZN7cutlass13device_kernelINS_4gemm6kernel13GemmUniversalIN4cute5tupleIJiiiiEEENS1_10collective13CollectiveMmaINS1_35MainloopSm100TmaUmmaWarpSpecializedILi13ELi2ELi4ENS5_IJNS4_1CILi4EEESB_NSA_ILi1EEEEEEEENS5_IJNSA_ILi64EEESF_NSA_ILi128EEEEEENS_12float_e5m2_tENS5_IJlSC_lEEESI_SJ_NS4_8TiledMMAINS4_8MMA_AtomIJNS4_10MMA_TraitsINS4_19SM100_MMA_F8F6F4_SSEJSI_SI_fSF_SF_NS4_17integral_constantINS4_4UMMA5MajorELSQ_0EEESR_NSO_INSP_7ScaleInELSS_0EEEST_EEEEEENS4_6LayoutINS5_IJSC_SC_SC_EEENS5_IJNSA_ILi0EEESY_SY_EEEEENS5_IJNS4_10UnderscoreES11_S11_EEEEENS4_23SM90_TMA_LOAD_MULTICASTENS4_14ComposedLayoutINS4_7SwizzleILi3ELi4ELi3EEENS4_18smem_ptr_flag_bitsILi8EEENSW_INS5_IJNSA_ILi8EEESG_EEENS5_IJSG_SC_EEEEEEEvNS4_8identityES14_S1E_vS1F_EENS_8epilogue10collective18CollectiveEpilogueINS1H_23Sm100TmaWarpSpecializedILi1ELi1ELi32ELb0ELb0EEEJSH_NS5_IJNSW_ISF_SC_EES1M_EEESI_SJ_SI_SJ_NS1H_6fusion15FusionCallbacksIS1L_NS1O_17LinearCombinationISI_fSI_fLNS_15FloatRoundStyleE2EEESH_S1N_JEEENS4_5SM1004TMEM4LOAD26SM100_TMEM_LOAD_16dp32b32xENS4_13SM90_TMA_LOADENS15_INS16_ILi2ELi4ELi3EEES19_NSW_INS5_IJS1A_SF_EEENS5_IJSF_SC_EEEEEEENS4_39AutoVectorizingCopyWithAssumedAlignmentILi128EEENS4_14SM90_TMA_STOREES23_S25_S25_EEEvvEEEEvNT_6ParamsE) ;  /* 0xffffff8404047950 */ /* 0x000fea0003c3ffff */
        .weak           $__internal_2_$__cuda_sm10x_tcgen05_guardrail_trap_unallocated_columns_being_dealloced
        .type           $__internal_2_$__cuda_sm10x_tcgen05_guardrail_trap_unallocated_columns_being_dealloced,@function
        .size           $__internal_2_$__cuda_sm10x_tcgen05_guardrail_trap_unallocated_columns_being_dealloced,(.L_x_163 - $__internal_2_$__cuda_sm10x_tcgen05_guardrail_trap_unallocated_columns_being_dealloced)
$__internal_2_$__cuda_sm10x_tcgen05_guardrail_trap_unallocated_columns_being_dealloced:
[----:B------:R-:W-:Y:S05]  /*7bf0*/  BPT.TRAP 0x1 ;  /* 0x000000040000795c */ /* 0x000fea0000300000 */
[----:B------:R-:W-:-:S04]  /*7c00*/  HFMA2 R3, -RZ, RZ, 0, 0 ;  /* 0x00000000ff037431 */ /* 0x000fc800000001ff */
[----:B------:R-:W-:Y:S05]  /*7c10*/  RET.REL.NODEC R2 `(_ZN7cutlass13device_kernelINS_4gemm6kernel13GemmUniversalIN4cute5tupleIJiiiiEEENS1_10collective13CollectiveMmaINS1_35MainloopSm100TmaUmmaWarpSpecializedILi13ELi2ELi4ENS5_IJNS4_1CILi4EEESB_NSA_ILi1EEEEEEEENS5_IJNSA_ILi64EEESF_NSA_ILi128EEEEEENS_12float_e5m2_tENS5_IJlSC_lEEESI_SJ_NS4_8TiledMMAINS4_8MMA_AtomIJNS4_10MMA_TraitsINS4_19SM100_MMA_F8F6F4_SSEJSI_SI_fSF_SF_NS4_17integral_constantINS4_4UMMA5MajorELSQ_0EEESR_NSO_INSP_7ScaleInELSS_0EEEST_EEEEEENS4_6LayoutINS5_IJSC_SC_SC_EEENS5_IJNSA_ILi0EEESY_SY_EEEEENS5_IJNS4_10UnderscoreES11_S11_EEEEENS4_23SM90_TMA_LOAD_MULTICASTENS4_14ComposedLayoutINS4_7SwizzleILi3ELi4ELi3EEENS4_18smem_ptr_flag_bitsILi8EEENSW_INS5_IJNSA_ILi8EEESG_EEENS5_IJSG_SC_EEEEEEEvNS4_8identityES14_S1E_vS1F_EENS_8epilogue10collective18CollectiveEpilogueINS1H_23Sm100TmaWarpSpecializedILi1ELi1ELi32ELb0ELb0EEEJSH_NS5_IJNSW_ISF_SC_EES1M_EEESI_SJ_SI_SJ_NS1H_6fusion15FusionCallbacksIS1L_NS1O_17LinearCombinationISI_fSI_fLNS_15FloatRoundStyleE2EEESH_S1N_JEEENS4_5SM1004TMEM4LOAD26SM100_TMEM_LOAD_16dp32b32xENS4_13SM90_TMA_LOADENS15_INS16_ILi2ELi4ELi3EEES19_NSW_INS5_IJS1A_SF_EEENS5_IJSF_SC_EEEEEEENS4_39AutoVectorizingCopyWithAssumedAlignmentILi128EEENS4_14SM90_TMA_STOREES23_S25_S25_EEEvvEEEEvNT_6ParamsE) ;  /* 0xffffff8002f87950 */ /* 0x000fea0003c3ffff */
.L_x_162:
[----:B------:R-:W-:-:S00]  /*7c20*/  BRA `(.L_x_162) ;  /* 0xfffffffc00fc7947 */ /* 0x000fc0000383ffff */
[----:B------:R-:W-:-:S00]  /*7c30*/  NOP ;  /* 0x0000000000007918 */ /* 0x000fc00000000000 */
        /* <DEDUP_REMOVED lines=12> */
.L_x_163:


//--------------------- .nv.global.init           --------------------------
	.section	.nv.global.init,"aw",@progbits
.nv.global.init:
	.type		$str$27,@object
	.size		$str$27,($str$28 - $str$27)
$str$27:
        /*0000*/ 	.byte	0x28, 0x61, 0x64, 0x64, 0x72, 0x65, 0x73, 0x73, 0x20, 0x26, 0x20, 0x6d, 0x61, 0x73, 0x6b, 0x29
        /*0010*/ 	.byte	0x20, 0x3d, 0x3d, 0x20, 0x30, 0x00
	.type		$str$28,@object
	.size		$str$28,($str$26 - $str$28)
$str$28:
        /*0016*/ 	.byte	0x2f, 0x74, 0x6d, 0x70, 0x2f, 0x63, 0x75, 0x74, 0x6c, 0x61, 0x73, 0x73, 0x5f, 0x73, 0x77, 0x65
        /*0026*/ 	.byte	0x65, 0x70, 0x5f, 0x73, 0x72, 0x63, 0x2f, 0x69, 0x6e, 0x63, 0x6c, 0x75, 0x64, 0x65, 0x2f, 0x63
        /*0036*/ 	.byte	0x75, 0x74, 0x65, 0x2f, 0x70, 0x6f, 0x69, 0x6e, 0x74, 0x65, 0x72, 0x5f, 0x66, 0x6c, 0x61, 0x67
        /*0046*/ 	.byte	0x67, 0x65, 0x64, 0x2e, 0x68, 0x70, 0x70, 0x00
	.type		$str$26,@object
	.size		$str$26,($str$25 - $str$26)
$str$26:
        /*004e*/ 	.byte	0x2f, 0x74, 0x6d, 0x70, 0x2f, 0x63, 0x75, 0x74, 0x6c, 0x61, 0x73, 0x73, 0x5f, 0x73, 0x77, 0x65
        /*005e*/ 	.byte	0x65, 0x70, 0x5f, 0x73, 0x72, 0x63, 0x2f, 0x69, 0x6e, 0x63, 0x6c, 0x75, 0x64, 0x65, 0x2f, 0x63
        /*006e*/ 	.byte	0x75, 0x74, 0x65, 0x2f, 0x61, 0x74, 0x6f, 0x6d, 0x2f, 0x63, 0x6f, 0x70, 0x79, 0x5f, 0x74, 0x72
        /*007e*/ 	.byte	0x61, 0x69, 0x74, 0x73, 0x5f, 0x73, 0x6d, 0x31, 0x30, 0x30, 0x2e, 0x68, 0x70, 0x70, 0x00
	.type		$str$25,@object
	.size		$str$25,(__unnamed_1 - $str$25)
$str$25:
        /*008d*/ 	.byte	0x28, 0x28, 0x75, 0x69, 0x6e, 0x74, 0x33, 0x32, 0x5f, 0x74, 0x28, 0x74, 0x68, 0x72, 0x65, 0x61
        /*009d*/ 	.byte	0x64, 0x49, 0x64, 0x78, 0x2e, 0x78, 0x29, 0x20, 0x2f, 0x20, 0x33, 0x32, 0x29, 0x20, 0x25, 0x20
        /*00ad*/ 	.byte	0x34, 0x29, 0x20, 0x3d, 0x3d, 0x20, 0x28, 0x28, 0x28, 0x74, 0x6d, 0x65, 0x6d, 0x5f, 0x61, 0x64
        /*00bd*/ 	.byte	0x64, 0x72, 0x20, 0x3e, 0x3e, 0x20, 0x31, 0x36, 0x29, 0x20, 0x2f, 0x20, 0x33, 0x32, 0x29, 0x20
        /*00cd*/ 	.byte	0x25, 0x20, 0x34, 0x29, 0x00
	.type		__unnamed_1,@object
	.size		__unnamed_1,(__unnamed_2 - __unnamed_1)
__unnamed_1:
        /*00d2*/ 	.byte	0x61, 0x75, 0x74, 0x6f, 0x20, 0x63, 0x75, 0x74, 0x65, 0x3a, 0x3a, 0x61, 0x73, 0x5f, 0x70, 0x6f
        /* <DEDUP_REMOVED lines=24> */
        /*0262*/ 	.byte	0x3c, 0x34, 0x30, 0x39, 0x36, 0x3e, 0x3e, 0x3e, 0x3e, 0x5d, 0x00
	.type		__unnamed_2,@object
	.size		__unnamed_2,(.L_2 - __unnamed_2)
__unnamed_2:
        /* <DEDUP_REMOVED lines=40> */
        /*04ed*/ 	.byte	0x74, 0x65, 0x3a, 0x3a, 0x43, 0x3c, 0x30, 0x3e, 0x3e, 0x3e, 0x3e, 0x5d, 0x00
.L_2:


//--------------------- .nv.shared._ZN7cutlass13device_kernelINS_4gemm6kernel13GemmUniversalIN4cute5tupleIJiiiiEEENS1_10collective13CollectiveMmaINS1_35MainloopSm100TmaUmmaWarpSpecializedILi13ELi2ELi4ENS5_IJNS4_1CILi4EEESB_NSA_ILi1EEEEEEEENS5_IJNSA_ILi64EEESF_NSA_ILi128EEEEEENS_12float_e5m2_tENS5_IJlSC_lEEESI_SJ_NS4_8TiledMMAINS4_8MMA_AtomIJNS4_10MMA_TraitsINS4_19SM100_MMA_F8F6F4_SSEJSI_SI_fSF_SF_NS4_17integral_constantINS4_4UMMA5MajorELSQ_0EEESR_NSO_INSP_7ScaleInELSS_0EEEST_EEEEEENS4_6LayoutINS5_IJSC_SC_SC_EEENS5_IJNSA_ILi0EEESY_SY_EEEEENS5_IJNS4_10UnderscoreES11_S11_EEEEENS4_23SM90_TMA_LOAD_MULTICASTENS4_14ComposedLayoutINS4_7SwizzleILi3ELi4ELi3EEENS4_18smem_ptr_flag_bitsILi8EEENSW_INS5_IJNSA_ILi8EEESG_EEENS5_IJSG_SC_EEEEEEEvNS4_8identityES14_S1E_vS1F_EENS_8epilogue10collective18CollectiveEpilogueINS1H_23Sm100TmaWarpSpecializedILi1ELi1ELi32ELb0ELb0EEEJSH_NS5_IJNSW_ISF_SC_EES1M_EEESI_SJ_SI_SJ_NS1H_6fusion15FusionCallbacksIS1L_NS1O_17LinearCombinationISI_fSI_fLNS_15FloatRoundStyleE2EEESH_S1N_JEEENS4_5SM1004TMEM4LOAD26SM100_TMEM_LOAD_16dp32b32xENS4_13SM90_TMA_LOADENS15_INS16_ILi2ELi4ELi3EEES19_NSW_INS5_IJS1A_SF_EEENS5_IJSF_SC_EEEEEEENS4_39AutoVectorizingCopyWithAssumedAlignmentILi128EEENS4_14SM90_TMA_STOREES23_S25_S25_EEEvvEEEEvNT_6ParamsE --------------------------
	.section	.nv.shared._ZN7cutlass13device_kernelINS_4gemm6kernel13GemmUniversalIN4cute5tupleIJiiiiEEENS1_10collective13CollectiveMmaINS1_35MainloopSm100TmaUmmaWarpSpecializedILi13ELi2ELi4ENS5_IJNS4_1CILi4EEESB_NSA_ILi1EEEEEEEENS5_IJNSA_ILi64EEESF_NSA_ILi128EEEEEENS_12float_e5m2_tENS5_IJlSC_lEEESI_SJ_NS4_8TiledMMAINS4_8MMA_AtomIJNS4_10MMA_TraitsINS4_19SM100_MMA_F8F6F4_SSEJSI_SI_fSF_SF_NS4_17integral_constantINS4_4UMMA5MajorELSQ_0EEESR_NSO_INSP_7ScaleInELSS_0EEEST_EEEEEENS4_6LayoutINS5_IJSC_SC_SC_EEENS5_IJNSA_ILi0EEESY_SY_EEEEENS5_IJNS4_10UnderscoreES11_S11_EEEEENS4_23SM90_TMA_LOAD_MULTICASTENS4_14ComposedLayoutINS4_7SwizzleILi3ELi4ELi3EEENS4_18smem_ptr_flag_bitsILi8EEENSW_INS5_IJNSA_ILi8EEESG_EEENS5_IJSG_SC_EEEEEEEvNS4_8identityES14_S1E_vS1F_EENS_8epilogue10collective18CollectiveEpilogueINS1H_23Sm100TmaWarpSpecializedILi1ELi1ELi32ELb0ELb0EEEJSH_NS5_IJNSW_ISF_SC_EES1M_EEESI_SJ_SI_SJ_NS1H_6fusion15FusionCallbacksIS1L_NS1O_17LinearCombinationISI_fSI_fLNS_15FloatRoundStyleE2EEESH_S1N_JEEENS4_5SM1004TMEM4LOAD26SM100_TMEM_LOAD_16dp32b32xENS4_13SM90_TMA_LOADENS15_INS16_ILi2ELi4ELi3EEES19_NSW_INS5_IJS1A_SF_EEENS5_IJSF_SC_EEEEEEENS4_39AutoVectorizingCopyWithAssumedAlignmentILi128EEENS4_14SM90_TMA_STOREES23_S25_S25_EEEvvEEEEvNT_6ParamsE,"aw",@nobits
	.sectionflags	@""
	.align	16
	.zero		1024


//--------------------- .nv.shared.reserved.0     --------------------------
	.section	.nv.shared.reserved.0,"aw",@nobits
	.weak		__nv_reservedSMEM_offset_0_alias
	.size		__nv_reservedSMEM_offset_0_alias, 0, 64
	.other		__nv_reservedSMEM_offset_0_alias,@"STO_CUDA_RESERVED_SHARED STV_DEFAULT"
__nv_reservedSMEM_offset_0_alias:
	.zero		0
.nv.shared.reserved.0:
	.zero		64
	.weak		__nv_reservedSMEM_tcgen05_partition
	.type		__nv_reservedSMEM_tcgen05_partition,@object
	.size		__nv_reservedSMEM_tcgen05_partition,(.L_0 - __nv_reservedSMEM_tcgen05_partition)
__nv_reservedSMEM_tcgen05_partition:
	.zero		32
.L_0:


//--------------------- .nv.global                --------------------------
	.section	.nv.global,"aw",@nobits
.nv.global:
	.type		_ZN40_INTERNAL_d128d864_4_k_cu_c99e594f_252864cute1_E,@object
	.size		_ZN40_INTERNAL_d128d864_4_k_cu_c99e594f_252864cute1_E,(_ZN40_INTERNAL_d128d864_4_k_cu_c99e594f_252864cuda3std3__45__cpo6cbeginE - _ZN40_INTERNAL_d128d864_4_k_cu_c99e594f_252864cute1_E)
_ZN40_INTERNAL_d128d864_4_k_cu_c99e594f_252864cute1_E:
	.zero		1
	.type		_ZN40_INTERNAL_d128d864_4_k_cu_c99e594f_252864cuda3std3__45__cpo6cbeginE,@object
	.size		_ZN40_INTERNAL_d128d864_4_k_cu_c99e594f_252864cuda3std3__45__cpo6cbeginE,(_ZN40_INTERNAL_d128d864_4_k_cu_c99e594f_252864cuda3std3__48in_placeE - _ZN40_INTERNAL_d128d864_4_k_cu_c99e594f_252864cuda3std3__45__cpo6cbeginE)
_ZN40_INTERNAL_d128d864_4_k_cu_c99e594f_252864cuda3std3__45__cpo6cbeginE:
	.zero		1
	.type		_ZN40_INTERNAL_d128d864_4_k_cu_c99e594f_252864cuda3std3__48in_placeE,@object
	.size		_ZN40_INTERNAL_d128d864_4_k_cu_c99e594f_252864cuda3std3__48in_placeE,(_ZN40_INTERNAL_d128d864_4_k_cu_c99e594f_252864cuda3std6ranges3__45__cpo9iter_moveE - _ZN40_INTERNAL_d128d864_4_k_cu_c99e594f_252864cuda3std3__48in_placeE)
_ZN40_INTERNAL_d128d864_4_k_cu_c99e594f_252864cuda3std3__48in_placeE:
	.zero		1
	.type		_ZN40_INTERNAL_d128d864_4_k_cu_c99e594f_252864cuda3std6ranges3__45__cpo9iter_moveE,@object
	.size		_ZN40_INTERNAL_d128d864_4_k_cu_c99e594f_252864cuda3std6ranges3__45__cpo9iter_moveE,(_ZN40_INTERNAL_d128d864_4_k_cu_c99e594f_252864cuda3std3__45__cpo5beginE - _ZN40_INTERNAL_d128d864_4_k_cu_c99e594f_252864cuda3std6ranges3__45__cpo9iter_moveE)
_ZN40_INTERNAL_d128d864_4_k_cu_c99e594f_252864cuda3std6ranges3__45__cpo9iter_moveE:
	.zero		1
	.type		_ZN40_INTERNAL_d128d864_4_k_cu_c99e594f_252864cuda3std3__45__cpo5beginE,@object
	.size		_ZN40_INTERNAL_d128d864_4_k_cu_c99e594f_252864cuda3std3__45__cpo5beginE,(_ZN40_INTERNAL_d128d864_4_k_cu_c99e594f_252864cuda3std3__442_GLOBAL__N__d128d864_4_k_cu_c99e594f_252866ignoreE - _ZN40_INTERNAL_d128d864_4_k_cu_c99e594f_252864cuda3std3__45__cpo5beginE)
_ZN40_INTERNAL_d128d864_4_k_cu_c99e594f_252864cuda3std3__45__cpo5beginE:
	.zero		1
	.type		_ZN40_INTERNAL_d128d864_4_k_cu_c99e594f_252864cuda3std3__442_GLOBAL__N__d128d864_4_k_cu_c99e594f_252866ignoreE,@object
	.size		_ZN40_INTERNAL_d128d864_4_k_cu_c99e594f_252864cuda3std3__442_GLOBAL__N__d128d864_4_k_cu_c99e594f_252866ignoreE,(_ZN40_INTERNAL_d128d864_4_k_cu_c99e594f_252864cute7productE - _ZN40_INTERNAL_d128d864_4_k_cu_c99e594f_252864cuda3std3__442_GLOBAL__N__d128d864_4_k_cu_c99e594f_252866ignoreE)
_ZN40_INTERNAL_d128d864_4_k_cu_c99e594f_252864cuda3std3__442_GLOBAL__N__d128d864_4_k_cu_c99e594f_252866ignoreE:
	.zero		1
	.type		_ZN40_INTERNAL_d128d864_4_k_cu_c99e594f_252864cute7productE,@object
	.size		_ZN40_INTERNAL_d128d864_4_k_cu_c99e594f_252864cute7productE,(_ZN40_INTERNAL_d128d864_4_k_cu_c99e594f_252864cuda3std3__45__cpo3endE - _ZN40_INTERNAL_d128d864_4_k_cu_c99e594f_252864cute7productE)
_ZN40_INTERNAL_d128d864_4_k_cu_c99e594f_252864cute7productE:
	.zero		1
	.type		_ZN40_INTERNAL_d128d864_4_k_cu_c99e594f_252864cuda3std3__45__cpo3endE,@object
	.size		_ZN40_INTERNAL_d128d864_4_k_cu_c99e594f_252864cuda3std3__45__cpo3endE,(_ZN40_INTERNAL_d128d864_4_k_cu_c99e594f_252864cuda3std3__419piecewise_constructE - _ZN40_INTERNAL_d128d864_4_k_cu_c99e594f_252864cuda3std3__45__cpo3endE)
_ZN40_INTERNAL_d128d864_4_k_cu_c99e594f_252864cuda3std3__45__cpo3endE:
	.zero		1
	.type		_ZN40_INTERNAL_d128d864_4_k_cu_c99e594f_252864cuda3std3__419piecewise_constructE,@object
	.size		_ZN40_INTERNAL_d128d864_4_k_cu_c99e594f_252864cuda3std3__419piecewise_constructE,(_ZN40_INTERNAL_d128d864_4_k_cu_c99e594f_252864cuda3std3__45__cpo4cendE - _ZN40_INTERNAL_d128d864_4_k_cu_c99e594f_252864cuda3std3__419piecewise_constructE)
_ZN40_INTERNAL_d128d864_4_k_cu_c99e594f_252864cuda3std3__419piecewise_constructE:
	.zero		1
	.type		_ZN40_INTERNAL_d128d864_4_k_cu_c99e594f_252864cuda3std3__45__cpo4cendE,@object
	.size		_ZN40_INTERNAL_d128d864_4_k_cu_c99e594f_252864cuda3std3__45__cpo4cendE,(_ZN40_INTERNAL_d128d864_4_k_cu_c99e594f_252864cuda3std6ranges3__45__cpo4swapE - _ZN40_INTERNAL_d128d864_4_k_cu_c99e594f_252864cuda3std3__45__cpo4cendE)
_ZN40_INTERNAL_d128d864_4_k_cu_c99e594f_252864cuda3std3__45__cpo4cendE:
	.zero		1
	.type		_ZN40_INTERNAL_d128d864_4_k_cu_c99e594f_252864cuda3std6ranges3__45__cpo4swapE,@object
	.size		_ZN40_INTERNAL_d128d864_4_k_cu_c99e594f_252864cuda3std6ranges3__45__cpo4swapE,(.L_10 - _ZN40_INTERNAL_d128d864_4_k_cu_c99e594f_252864cuda3std6ranges3__45__cpo4swapE)
_ZN40_INTERNAL_d128d864_4_k_cu_c99e594f_252864cuda3std6ranges3__45__cpo4swapE:
	.zero		1
.L_10:


//--------------------- .nv.constant0._ZN7cutlass13device_kernelINS_4gemm6kernel13GemmUniversalIN4cute5tupleIJiiiiEEENS1_10collective13CollectiveMmaINS1_35MainloopSm100TmaUmmaWarpSpecializedILi13ELi2ELi4ENS5_IJNS4_1CILi4EEESB_NSA_ILi1EEEEEEEENS5_IJNSA_ILi64EEESF_NSA_ILi128EEEEEENS_12float_e5m2_tENS5_IJlSC_lEEESI_SJ_NS4_8TiledMMAINS4_8MMA_AtomIJNS4_10MMA_TraitsINS4_19SM100_MMA_F8F6F4_SSEJSI_SI_fSF_SF_NS4_17integral_constantINS4_4UMMA5MajorELSQ_0EEESR_NSO_INSP_7ScaleInELSS_0EEEST_EEEEEENS4_6LayoutINS5_IJSC_SC_SC_EEENS5_IJNSA_ILi0EEESY_SY_EEEEENS5_IJNS4_10UnderscoreES11_S11_EEEEENS4_23SM90_TMA_LOAD_MULTICASTENS4_14ComposedLayoutINS4_7SwizzleILi3ELi4ELi3EEENS4_18smem_ptr_flag_bitsILi8EEENSW_INS5_IJNSA_ILi8EEESG_EEENS5_IJSG_SC_EEEEEEEvNS4_8identityES14_S1E_vS1F_EENS_8epilogue10collective18CollectiveEpilogueINS1H_23Sm100TmaWarpSpecializedILi1ELi1ELi32ELb0ELb0EEEJSH_NS5_IJNSW_ISF_SC_EES1M_EEESI_SJ_SI_SJ_NS1H_6fusion15FusionCallbacksIS1L_NS1O_17LinearCombinationISI_fSI_fLNS_15FloatRoundStyleE2EEESH_S1N_JEEENS4_5SM1004TMEM4LOAD26SM100_TMEM_LOAD_16dp32b32xENS4_13SM90_TMA_LOADENS15_INS16_ILi2ELi4ELi3EEES19_NSW_INS5_IJS1A_SF_EEENS5_IJSF_SC_EEEEEEENS4_39AutoVectorizingCopyWithAssumedAlignmentILi128EEENS4_14SM90_TMA_STOREES23_S25_S25_EEEvvEEEEvNT_6ParamsE --------------------------
	.section	.nv.constant0._ZN7cutlass13device_kernelINS_4gemm6kernel13GemmUniversalIN4cute5tupleIJiiiiEEENS1_10collective13CollectiveMmaINS1_35MainloopSm100TmaUmmaWarpSpecializedILi13ELi2ELi4ENS5_IJNS4_1CILi4EEESB_NSA_ILi1EEEEEEEENS5_IJNSA_ILi64EEESF_NSA_ILi128EEEEEENS_12float_e5m2_tENS5_IJlSC_lEEESI_SJ_NS4_8TiledMMAINS4_8MMA_AtomIJNS4_10MMA_TraitsINS4_19SM100_MMA_F8F6F4_SSEJSI_SI_fSF_SF_NS4_17integral_constantINS4_4UMMA5MajorELSQ_0EEESR_NSO_INSP_7ScaleInELSS_0EEEST_EEEEEENS4_6LayoutINS5_IJSC_SC_SC_EEENS5_IJNSA_ILi0EEESY_SY_EEEEENS5_IJNS4_10UnderscoreES11_S11_EEEEENS4_23SM90_TMA_LOAD_MULTICASTENS4_14ComposedLayoutINS4_7SwizzleILi3ELi4ELi3EEENS4_18smem_ptr_flag_bitsILi8EEENSW_INS5_IJNSA_ILi8EEESG_EEENS5_IJSG_SC_EEEEEEEvNS4_8identityES14_S1E_vS1F_EENS_8epilogue10collective18CollectiveEpilogueINS1H_23Sm100TmaWarpSpecializedILi1ELi1ELi32ELb0ELb0EEEJSH_NS5_IJNSW_ISF_SC_EES1M_EEESI_SJ_SI_SJ_NS1H_6fusion15FusionCallbacksIS1L_NS1O_17LinearCombinationISI_fSI_fLNS_15FloatRoundStyleE2EEESH_S1N_JEEENS4_5SM1004TMEM4LOAD26SM100_TMEM_LOAD_16dp32b32xENS4_13SM90_TMA_LOADENS15_INS16_ILi2ELi4ELi3EEES19_NSW_INS5_IJS1A_SF_EEENS5_IJSF_SC_EEEEEEENS4_39AutoVectorizingCopyWithAssumedAlignmentILi128EEENS4_14SM90_TMA_STOREES23_S25_S25_EEEvvEEEEvNT_6ParamsE,"a",@progbits
	.sectionflags	@""
	.align	4
.nv.constant0._ZN7cutlass13device_kernelINS_4gemm6kernel13GemmUniversalIN4cute5tupleIJiiiiEEENS1_10collective13CollectiveMmaINS1_35MainloopSm100TmaUmmaWarpSpecializedILi13ELi2ELi4ENS5_IJNS4_1CILi4EEESB_NSA_ILi1EEEEEEEENS5_IJNSA_ILi64EEESF_NSA_ILi128EEEEEENS_12float_e5m2_tENS5_IJlSC_lEEESI_SJ_NS4_8TiledMMAINS4_8MMA_AtomIJNS4_10MMA_TraitsINS4_19SM100_MMA_F8F6F4_SSEJSI_SI_fSF_SF_NS4_17integral_constantINS4_4UMMA5MajorELSQ_0EEESR_NSO_INSP_7ScaleInELSS_0EEEST_EEEEEENS4_6LayoutINS5_IJSC_SC_SC_EEENS5_IJNSA_ILi0EEESY_SY_EEEEENS5_IJNS4_10UnderscoreES11_S11_EEEEENS4_23SM90_TMA_LOAD_MULTICASTENS4_14ComposedLayoutINS4_7SwizzleILi3ELi4ELi3EEENS4_18smem_ptr_flag_bitsILi8EEENSW_INS5_IJNSA_ILi8EEESG_EEENS5_IJSG_SC_EEEEEEEvNS4_8identityES14_S1E_vS1F_EENS_8epilogue10collective18CollectiveEpilogueINS1H_23Sm100TmaWarpSpecializedILi1ELi1ELi32ELb0ELb0EEEJSH_NS5_IJNSW_ISF_SC_EES1M_EEESI_SJ_SI_SJ_NS1H_6fusion15FusionCallbacksIS1L_NS1O_17LinearCombinationISI_fSI_fLNS_15FloatRoundStyleE2EEESH_S1N_JEEENS4_5SM1004TMEM4LOAD26SM100_TMEM_LOAD_16dp32b32xENS4_13SM90_TMA_LOADENS15_INS16_ILi2ELi4ELi3EEES19_NSW_INS5_IJS1A_SF_EEENS5_IJSF_SC_EEEEEEENS4_39AutoVectorizingCopyWithAssumedAlignmentILi128EEENS4_14SM90_TMA_STOREES23_S25_S25_EEEvvEEEEvNT_6ParamsE:
	.zero		2944


//--------------------- SYMBOLS --------------------------

	.type		.nv.reservedSmem.offset0,@object
	.size		.nv.reservedSmem.offset0,0x4
	.type		.nv.reservedSmem.cap,@object
	.size		.nv.reservedSmem.cap,0x4
	.type		__assertfail,@function
